def matmul_kernel(
    a_ptr,
    b_ptr,
    c_ptr,
    M,
    N,
    K,
    stride_am,
    stride_ak,
    stride_bk,
    stride_bn,
    stride_cm,
    stride_cn,
    BLOCK_M: tl.constexpr,
    BLOCK_N: tl.constexpr,
    BLOCK_K: tl.constexpr,
    GROUP_M: tl.constexpr,
):
    pid = tl.program_id(axis=0)
    num_pid_m = tl.cdiv(M, BLOCK_M)
    num_pid_n = tl.cdiv(N, BLOCK_N)
    num_pid_in_group = GROUP_M * num_pid_n
    group_id = pid // num_pid_in_group
    first_pid_m = group_id * GROUP_M
    group_size_m = min(num_pid_m - first_pid_m, GROUP_M)
    pid_m = first_pid_m + ((pid % num_pid_in_group) % group_size_m)
    pid_n = (pid % num_pid_in_group) // group_size_m

    offs_am = (pid_m * BLOCK_M + tl.arange(0, BLOCK_M)) % M
    offs_bn = (pid_n * BLOCK_N + tl.arange(0, BLOCK_N)) % N
    offs_k = tl.arange(0, BLOCK_K)
    a_ptrs = a_ptr + offs_am[:, None] * stride_am + offs_k[None, :] * stride_ak
    b_ptrs = b_ptr + offs_k[:, None] * stride_bk + offs_bn[None, :] * stride_bn

    acc = tl.zeros((BLOCK_M, BLOCK_N), dtype=tl.float32)
    for kk in range(0, tl.cdiv(K, BLOCK_K)):
        a = tl.load(a_ptrs, mask=offs_k[None, :] < K - kk * BLOCK_K, other=0.0)
        b = tl.load(b_ptrs, mask=offs_k[:, None] < K - kk * BLOCK_K, other=0.0)
        acc = tl.dot(a, b, acc)
        a_ptrs += BLOCK_K * stride_ak
        b_ptrs += BLOCK_K * stride_bk

    c = acc.to(c_ptr.dtype.element_ty)
    offs_cm = pid_m * BLOCK_M + tl.arange(0, BLOCK_M)
    offs_cn = pid_n * BLOCK_N + tl.arange(0, BLOCK_N)
    c_ptrs = c_ptr + offs_cm[:, None] * stride_cm + offs_cn[None, :] * stride_cn
    mask = (offs_cm[:, None] < M) & (offs_cn[None, :] < N)
    tl.store(c_ptrs, c, mask=mask)

# config = {"BLOCK_K": 32, "BLOCK_M": 64, "BLOCK_N": 256, "GROUP_M": 8, "arch": "sm_100", "dtype": "bf16", "num_ctas": 1, "num_stages": 3, "num_warps": 16}
# arch = sm_100


// ===== COMPILED SASS (sm_100a) =====

	.target	sm_100a

	.elftype	@"ET_EXEC"


//--------------------- .note.nv.tkinfo           --------------------------
	.section	.note.nv.tkinfo,"",@"SHT_NOTE"
	.sectionflags	@"SHF_NOTE_NV_TKINFO"
	.tkinfo
        /*0018*/ 	.word	0x00000081
        /*0030*/ 	.string	""
        /*0030*/ 	.string	"ptxas-blackwell"
        /*0030*/ 	.string	"Cuda compilation tools, release 12.9, V12.9.86"
        /*0030*/ 	.string	"Build cuda_12.9.r12.9/compiler.36037853_0"
        /*0030*/ 	.string	"-v  -suppress-debug-info  -lineinfo  -arch sm_100a "



//--------------------- .note.nv.cuver            --------------------------
	.section	.note.nv.cuver,"",@"SHT_NOTE"
	.sectionflags	@"SHF_NOTE_NV_CUVER"
        /*0018*/ 	.short	0x0001
        /*001a*/ 	.short	0x0064
        /*001c*/ 	.short	0x0001
        /*001e*/ 	.short	0x0000
        /*0020*/ 	.short	0x0001
        /*0022*/ 	.short	0x0000


//--------------------- .nv.info                  --------------------------
	.section	.nv.info,"",@"SHT_CUDA_INFO"
	.align	4


	//----- nvinfo : EIATTR_REGCOUNT
	.align		4
        /*0000*/ 	.byte	0x04, 0x2f
        /*0002*/ 	.short	(.L_1 - .L_0)
	.align		4
.L_0:
        /*0004*/ 	.word	index@(matmul_kernel)
        /*0008*/ 	.word	0x00000080


	//----- nvinfo : EIATTR_FRAME_SIZE
	.align		4
.L_1:
        /*000c*/ 	.byte	0x04, 0x11
        /*000e*/ 	.short	(.L_3 - .L_2)
	.align		4
.L_2:
        /*0010*/ 	.word	index@(matmul_kernel)
        /*0014*/ 	.word	0x00000000


	//----- nvinfo : EIATTR_MIN_STACK_SIZE
	.align		4
.L_3:
        /*0018*/ 	.byte	0x04, 0x12
        /*001a*/ 	.short	(.L_5 - .L_4)
	.align		4
.L_4:
        /*001c*/ 	.word	index@(matmul_kernel)
        /*0020*/ 	.word	0x00000000
.L_5:


//--------------------- .nv.info.matmul_kernel    --------------------------
	.section	.nv.info.matmul_kernel,"",@"SHT_CUDA_INFO"
	.sectionflags	@""
	.align	4


	//----- nvinfo : EIATTR_CUDA_API_VERSION
	.align		4
        /*0000*/ 	.byte	0x04, 0x37
        /*0002*/ 	.short	(.L_7 - .L_6)
.L_6:
        /*0004*/ 	.word	0x00000081


	//----- nvinfo : EIATTR_KPARAM_INFO
	.align		4
.L_7:
        /*0008*/ 	.byte	0x04, 0x17
        /*000a*/ 	.short	(.L_9 - .L_8)
.L_8:
        /*000c*/ 	.word	0x00000000
        /*0010*/ 	.short	0x000d
        /*0012*/ 	.short	0x0048
        /*0014*/ 	.byte	0x00, 0xf4, 0x21, 0x00


	//----- nvinfo : EIATTR_KPARAM_INFO
	.align		4
.L_9:
        /*0018*/ 	.byte	0x04, 0x17
        /*001a*/ 	.short	(.L_11 - .L_10)
.L_10:
        /*001c*/ 	.word	0x00000000
        /*0020*/ 	.short	0x000c
        /*0022*/ 	.short	0x0040
        /*0024*/ 	.byte	0x00, 0xf4, 0x21, 0x00


	//----- nvinfo : EIATTR_KPARAM_INFO
	.align		4
.L_11:
        /*0028*/ 	.byte	0x04, 0x17
        /*002a*/ 	.short	(.L_13 - .L_12)
.L_12:
        /*002c*/ 	.word	0x00000000
        /*0030*/ 	.short	0x000b
        /*0032*/ 	.short	0x0038
        /*0034*/ 	.byte	0x00, 0xf0, 0x11, 0x00


	//----- nvinfo : EIATTR_KPARAM_INFO
	.align		4
.L_13:
        /*0038*/ 	.byte	0x04, 0x17
        /*003a*/ 	.short	(.L_15 - .L_14)
.L_14:
        /*003c*/ 	.word	0x00000000
        /*0040*/ 	.short	0x000a
        /*0042*/ 	.short	0x0034
        /*0044*/ 	.byte	0x00, 0xf0, 0x11, 0x00


	//----- nvinfo : EIATTR_KPARAM_INFO
	.align		4
.L_15:
        /*0048*/ 	.byte	0x04, 0x17
        /*004a*/ 	.short	(.L_17 - .L_16)
.L_16:
        /*004c*/ 	.word	0x00000000
        /*0050*/ 	.short	0x0009
        /*0052*/ 	.short	0x0030
        /*0054*/ 	.byte	0x00, 0xf0, 0x11, 0x00


	//----- nvinfo : EIATTR_KPARAM_INFO
	.align		4
.L_17:
        /*0058*/ 	.byte	0x04, 0x17
        /*005a*/ 	.short	(.L_19 - .L_18)
.L_18:
        /*005c*/ 	.word	0x00000000
        /*0060*/ 	.short	0x0008
        /*0062*/ 	.short	0x002c
        /*0064*/ 	.byte	0x00, 0xf0, 0x11, 0x00


	//----- nvinfo : EIATTR_KPARAM_INFO
	.align		4
.L_19:
        /*0068*/ 	.byte	0x04, 0x17
        /*006a*/ 	.short	(.L_21 - .L_20)
.L_20:
        /*006c*/ 	.word	0x00000000
        /*0070*/ 	.short	0x0007
        /*0072*/ 	.short	0x0028
        /*0074*/ 	.byte	0x00, 0xf0, 0x11, 0x00


	//----- nvinfo : EIATTR_KPARAM_INFO
	.align		4
.L_21:
        /*0078*/ 	.byte	0x04, 0x17
        /*007a*/ 	.short	(.L_23 - .L_22)
.L_22:
        /*007c*/ 	.word	0x00000000
        /*0080*/ 	.short	0x0006
        /*0082*/ 	.short	0x0024
        /*0084*/ 	.byte	0x00, 0xf0, 0x11, 0x00


	//----- nvinfo : EIATTR_KPARAM_INFO
	.align		4
.L_23:
        /*0088*/ 	.byte	0x04, 0x17
        /*008a*/ 	.short	(.L_25 - .L_24)
.L_24:
        /*008c*/ 	.word	0x00000000
        /*0090*/ 	.short	0x0005
        /*0092*/ 	.short	0x0020
        /*0094*/ 	.byte	0x00, 0xf0, 0x11, 0x00


	//----- nvinfo : EIATTR_KPARAM_INFO
	.align		4
.L_25:
        /*0098*/ 	.byte	0x04, 0x17
        /*009a*/ 	.short	(.L_27 - .L_26)
.L_26:
        /*009c*/ 	.word	0x00000000
        /*00a0*/ 	.short	0x0004
        /*00a2*/ 	.short	0x001c
        /*00a4*/ 	.byte	0x00, 0xf0, 0x11, 0x00


	//----- nvinfo : EIATTR_KPARAM_INFO
	.align		4
.L_27:
        /*00a8*/ 	.byte	0x04, 0x17
        /*00aa*/ 	.short	(.L_29 - .L_28)
.L_28:
        /*00ac*/ 	.word	0x00000000
        /*00b0*/ 	.short	0x0003
        /*00b2*/ 	.short	0x0018
        /*00b4*/ 	.byte	0x00, 0xf0, 0x11, 0x00


	//----- nvinfo : EIATTR_KPARAM_INFO
	.align		4
.L_29:
        /*00b8*/ 	.byte	0x04, 0x17
        /*00ba*/ 	.short	(.L_31 - .L_30)
.L_30:
        /*00bc*/ 	.word	0x00000000
        /*00c0*/ 	.short	0x0002
        /*00c2*/ 	.short	0x0010
        /*00c4*/ 	.byte	0x00, 0xf4, 0x21, 0x00


	//----- nvinfo : EIATTR_KPARAM_INFO
	.align		4
.L_31:
        /*00c8*/ 	.byte	0x04, 0x17
        /*00ca*/ 	.short	(.L_33 - .L_32)
.L_32:
        /*00cc*/ 	.word	0x00000000
        /*00d0*/ 	.short	0x0001
        /*00d2*/ 	.short	0x0008
        /*00d4*/ 	.byte	0x00, 0xf4, 0x21, 0x00


	//----- nvinfo : EIATTR_KPARAM_INFO
	.align		4
.L_33:
        /*00d8*/ 	.byte	0x04, 0x17
        /*00da*/ 	.short	(.L_35 - .L_34)
.L_34:
        /*00dc*/ 	.word	0x00000000
        /*00e0*/ 	.short	0x0000
        /*00e2*/ 	.short	0x0000
        /*00e4*/ 	.byte	0x00, 0xf4, 0x21, 0x00


	//----- nvinfo : EIATTR_SPARSE_MMA_MASK
	.align		4
.L_35:
        /*00e8*/ 	.byte	0x03, 0x50
        /*00ea*/ 	.short	0x0000


	//----- nvinfo : EIATTR_MAXREG_COUNT
	.align		4
        /*00ec*/ 	.byte	0x03, 0x1b
        /*00ee*/ 	.short	0x0080


	//----- nvinfo : EIATTR_NUM_BARRIERS
	.align		4
        /*00f0*/ 	.byte	0x02, 0x4c
        /*00f2*/ 	.byte	0x01
	.zero		1


	//----- nvinfo : EIATTR_VRC_CTA_INIT_COUNT
	.align		4
        /*00f4*/ 	.byte	0x02, 0x4a
	.zero		1
	.zero		1


	//----- nvinfo : EIATTR_EXIT_INSTR_OFFSETS
	.align		4
        /*00f8*/ 	.byte	0x04, 0x1c
        /*00fa*/ 	.short	(.L_37 - .L_36)


	//   ....[0]....
.L_36:
        /*00fc*/ 	.word	0x00003470


	//   ....[1]....
        /*0100*/ 	.word	0x000034a0


	//----- nvinfo : EIATTR_REQNTID
	.align		4
.L_37:
        /*0104*/ 	.byte	0x04, 0x10
        /*0106*/ 	.short	(.L_39 - .L_38)
.L_38:
        /*0108*/ 	.word	0x00000200
        /*010c*/ 	.word	0x00000001
        /*0110*/ 	.word	0x00000001


	//----- nvinfo : EIATTR_CBANK_PARAM_SIZE
	.align		4
.L_39:
        /*0114*/ 	.byte	0x03, 0x19
        /*0116*/ 	.short	0x0050


	//----- nvinfo : EIATTR_PARAM_CBANK
	.align		4
        /*0118*/ 	.byte	0x04, 0x0a
        /*011a*/ 	.short	(.L_41 - .L_40)
	.align		4
.L_40:
        /*011c*/ 	.word	index@(.nv.constant0.matmul_kernel)
        /*0120*/ 	.short	0x0380
        /*0122*/ 	.short	0x0050


	//----- nvinfo : EIATTR_SW_WAR
	.align		4
.L_41:
        /*0124*/ 	.byte	0x04, 0x36
        /*0126*/ 	.short	(.L_43 - .L_42)
.L_42:
        /*0128*/ 	.word	0x00000008
.L_43:


//--------------------- .nv.compat                --------------------------
	.section	.nv.compat,"",@"SHT_CUDA_COMPAT_INFO"
	.align	4
        /*0000*/ 	.byte	0x02, 0x02, 0x01, 0x00, 0x02, 0x05, 0x05, 0x00, 0x02, 0x03, 0x00, 0x00, 0x02, 0x06, 0x01, 0x00


//--------------------- .nv.callgraph             --------------------------
	.section	.nv.callgraph,"",@"SHT_CUDA_CALLGRAPH"
	.align	4
	.sectionentsize	8
	.align		4
        /*0000*/ 	.word	0x00000000
	.align		4
        /*0004*/ 	.word	0xffffffff
	.align		4
        /*0008*/ 	.word	0x00000000
	.align		4
        /*000c*/ 	.word	0xfffffffe
	.align		4
        /*0010*/ 	.word	0x00000000
	.align		4
        /*0014*/ 	.word	0xfffffffd
	.align		4
        /*0018*/ 	.word	0x00000000
	.align		4
        /*001c*/ 	.word	0xfffffffc


//--------------------- .text.matmul_kernel       --------------------------
	.section	.text.matmul_kernel,"ax",@progbits
	.align	128
        .global         matmul_kernel
        .type           matmul_kernel,@function
        .size           matmul_kernel,(.L_x_4 - matmul_kernel)
        .other          matmul_kernel,@"STO_CUDA_ENTRY STV_DEFAULT"
matmul_kernel:
.text.matmul_kernel:
[----:B------:R-:W0:Y:S08]  /*0000*/  LDC R1, c[0x0][0x37c] ;  /* 0x0000df00ff017b82 */ /* 0x000e300000000800 */
[----:B------:R-:W1:Y:S01]  /*0010*/  LDC.64 R18, c[0x0][0x398] ;  /* 0x0000e600ff127b82 */ /* 0x000e620000000a00 */
[----:B------:R-:W2:Y:S01]  /*0020*/  S2R R5, SR_CTAID.X ;  /* 0x0000000000057919 */ /* 0x000ea20000002500 */
[----:B------:R-:W3:Y:S01]  /*0030*/  LDCU UR4, c[0x0][0x3a0] ;  /* 0x00007400ff0477ac */ /* 0x000ee20008000800 */
[----:B------:R-:W-:Y:S01]  /*0040*/  UMOV UR5, 0x400 ;  /* 0x0000040000057882 */ /* 0x000fe20000000000 */
[----:B------:R-:W4:Y:S04]  /*0050*/  LDCU.64 UR8, c[0x0][0x358] ;  /* 0x00006b00ff0877ac */ /* 0x000f280008000a00 */
[----:B------:R-:W5:Y:S01]  /*0060*/  S2UR UR6, SR_CgaCtaId ;  /* 0x00000000000679c3 */ /* 0x000f620000008800 */
[----:B------:R-:W0:Y:S01]  /*0070*/  LDCU UR7, c[0x0][0x3a0] ;  /* 0x00007400ff0777ac */ /* 0x000e220008000800 */
[----:B---3--:R-:W-:Y:S01]  /*0080*/  UIADD3 UR4, UPT, UPT, UR4, 0x1f, URZ ;  /* 0x0000001f04047890 */ /* 0x008fe2000fffe0ff */
[----:B-1----:R-:W-:-:S03]  /*0090*/  VIADD R0, R19, 0xff ;  /* 0x000000ff13007836 */ /* 0x002fc60000000000 */
[----:B------:R-:W-:Y:S02]  /*00a0*/  UISETP.GT.AND UP0, UPT, UR4, 0x1f, UPT ;  /* 0x0000001f0400788c */ /* 0x000fe4000bf04270 */
[----:B------:R-:W-:Y:S01]  /*00b0*/  SHF.R.S32.HI R3, RZ, 0x1f, R0 ;  /* 0x0000001fff037819 */ /* 0x000fe20000011400 */
[----:B-----5:R-:W-:-:S03]  /*00c0*/  ULEA UR5, UR6, UR5, 0x18 ;  /* 0x0000000506057291 */ /* 0x020fc6000f8ec0ff */
[----:B------:R-:W-:Y:S02]  /*00d0*/  LEA.HI R3, R3, R0, RZ, 0x8 ;  /* 0x0000000003037211 */ /* 0x000fe400078f40ff */
[----:B--2---:R-:W-:Y:S02]  /*00e0*/  IABS R8, R5 ;  /* 0x0000000500087213 */ /* 0x004fe40000000000 */
[----:B------:R-:W-:-:S05]  /*00f0*/  SHF.R.S32.HI R3, RZ, 0x8, R3 ;  /* 0x00000008ff037819 */ /* 0x000fca0000011403 */
[----:B------:R-:W-:-:S05]  /*0100*/  IMAD.SHL.U32 R4, R3, 0x8, RZ ;  /* 0x0000000803047824 */ /* 0x000fca00078e00ff */
[-C--:B------:R-:W-:Y:S02]  /*0110*/  IABS R7, R4.reuse ;  /* 0x0000000400077213 */ /* 0x080fe40000000000 */
[----:B------:R-:W-:Y:S02]  /*0120*/  IABS R10, R4 ;  /* 0x00000004000a7213 */ /* 0x000fe40000000000 */
[----:B------:R-:W1:Y:S08]  /*0130*/  I2F.RP R0, R7 ;  /* 0x0000000700007306 */ /* 0x000e700000209400 */
[----:B-1----:R-:W1:Y:S02]  /*0140*/  MUFU.RCP R0, R0 ;  /* 0x0000000000007308 */ /* 0x002e640000001000 */
[----:B-1----:R-:W-:-:S02]  /*0150*/  VIADD R2, R0, 0xffffffe ;  /* 0x0ffffffe00027836 */ /* 0x002fc40000000000 */
[----:B------:R-:W-:-:S04]  /*0160*/  IMAD.MOV R0, RZ, RZ, -R10 ;  /* 0x000000ffff007224 */ /* 0x000fc800078e0a0a */
[----:B------:R1:W2:Y:S02]  /*0170*/  F2I.FTZ.U32.TRUNC.NTZ R3, R2 ;  /* 0x0000000200037305 */ /* 0x0002a4000021f000 */
[----:B-1----:R-:W-:Y:S02]  /*0180*/  IMAD.MOV.U32 R2, RZ, RZ, RZ ;  /* 0x000000ffff027224 */ /* 0x002fe400078e00ff */
[----:B--2---:R-:W-:-:S04]  /*0190*/  IMAD.MOV R6, RZ, RZ, -R3 ;  /* 0x000000ffff067224 */ /* 0x004fc800078e0a03 */
[----:B------:R-:W-:Y:S02]  /*01a0*/  IMAD R9, R6, R7, RZ ;  /* 0x0000000706097224 */ /* 0x000fe400078e02ff */
[----:B------:R-:W-:Y:S02]  /*01b0*/  IMAD.MOV.U32 R6, RZ, RZ, R8 ;  /* 0x000000ffff067224 */ /* 0x000fe400078e0008 */
[----:B------:R-:W-:-:S06]  /*01c0*/  IMAD.HI.U32 R3, R3, R9, R2 ;  /* 0x0000000903037227 */ /* 0x000fcc00078e0002 */
[----:B------:R-:W-:-:S04]  /*01d0*/  IMAD.HI.U32 R3, R3, R6, RZ ;  /* 0x0000000603037227 */ /* 0x000fc800078e00ff */
[----:B------:R-:W-:-:S05]  /*01e0*/  IMAD R0, R3, R0, R6 ;  /* 0x0000000003007224 */ /* 0x000fca00078e0206 */
[----:B------:R-:W-:-:S13]  /*01f0*/  ISETP.GT.U32.AND P1, PT, R7, R0, PT ;  /* 0x000000000700720c */ /* 0x000fda0003f24070 */
[----:B------:R-:W-:Y:S02]  /*0200*/  @!P1 IMAD.IADD R0, R0, 0x1, -R7 ;  /* 0x0000000100009824 */ /* 0x000fe400078e0a07 */
[----:B------:R-:W-:Y:S01]  /*0210*/  @!P1 VIADD R3, R3, 0x1 ;  /* 0x0000000103039836 */ /* 0x000fe20000000000 */
[----:B------:R-:W-:Y:S02]  /*0220*/  ISETP.NE.AND P1, PT, R4, RZ, PT ;  /* 0x000000ff0400720c */ /* 0x000fe40003f25270 */
[----:B------:R-:W-:Y:S02]  /*0230*/  ISETP.GE.U32.AND P0, PT, R0, R7, PT ;  /* 0x000000070000720c */ /* 0x000fe40003f06070 */
[----:B------:R-:W-:-:S04]  /*0240*/  LOP3.LUT R0, R5, R4, RZ, 0x3c, !PT ;  /* 0x0000000405007212 */ /* 0x000fc800078e3cff */
[----:B------:R-:W-:Y:S01]  /*0250*/  ISETP.GE.AND P2, PT, R0, RZ, PT ;  /* 0x000000ff0000720c */ /* 0x000fe20003f46270 */
[----:B------:R-:W-:-:S06]  /*0260*/  VIADD R0, R18, 0x3f ;  /* 0x0000003f12007836 */ /* 0x000fcc0000000000 */
[----:B------:R-:W-:-:S04]  /*0270*/  @P0 VIADD R3, R3, 0x1 ;  /* 0x0000000103030836 */ /* 0x000fc80000000000 */
[----:B------:R-:W-:Y:S01]  /*0280*/  IMAD.MOV.U32 R2, RZ, RZ, R3 ;  /* 0x000000ffff027224 */ /* 0x000fe200078e0003 */
[----:B------:R-:W-:-:S03]  /*0290*/  SHF.R.S32.HI R3, RZ, 0x1f, R0 ;  /* 0x0000001fff037819 */ /* 0x000fc60000011400 */
[----:B------:R-:W-:Y:S01]  /*02a0*/  @!P2 IMAD.MOV R2, RZ, RZ, -R2 ;  /* 0x000000ffff02a224 */ /* 0x000fe200078e0a02 */
[----:B------:R-:W-:Y:S02]  /*02b0*/  @!P1 LOP3.LUT R2, RZ, R4, RZ, 0x33, !PT ;  /* 0x00000004ff029212 */ /* 0x000fe400078e33ff */
[----:B------:R-:W-:-:S03]  /*02c0*/  LEA.HI R3, R3, R0, RZ, 0x6 ;  /* 0x0000000003037211 */ /* 0x000fc600078f30ff */
[----:B------:R-:W-:Y:S02]  /*02d0*/  IMAD.SHL.U32 R6, R2, 0x8, RZ ;  /* 0x0000000802067824 */ /* 0x000fe400078e00ff */
[----:B------:R-:W-:-:S03]  /*02e0*/  IMAD.MOV R2, RZ, RZ, -R2 ;  /* 0x000000ffff027224 */ /* 0x000fc600078e0a02 */
[----:B------:R-:W-:Y:S01]  /*02f0*/  LEA.HI.SX32 R3, R3, -R6, 0x1a ;  /* 0x8000000603037211 */ /* 0x000fe200078fd2ff */
[----:B------:R-:W-:-:S03]  /*0300*/  IMAD R4, R4, R2, R5 ;  /* 0x0000000204047224 */ /* 0x000fc600078e0205 */
[----:B------:R-:W-:Y:S02]  /*0310*/  VIMNMX R11, PT, PT, R3, 0x8, PT ;  /* 0x00000008030b7848 */ /* 0x000fe40003fe0100 */
[----:B------:R-:W-:Y:S02]  /*0320*/  IABS R9, R4 ;  /* 0x0000000400097213 */ /* 0x000fe40000000000 */
[----:B------:R-:W-:-:S04]  /*0330*/  IABS R7, R11 ;  /* 0x0000000b00077213 */ /* 0x000fc80000000000 */
[----:B------:R-:W1:Y:S08]  /*0340*/  I2F.RP R0, R7 ;  /* 0x0000000700007306 */ /* 0x000e700000209400 */
[----:B-1----:R-:W1:Y:S02]  /*0350*/  MUFU.RCP R0, R0 ;  /* 0x0000000000007308 */ /* 0x002e640000001000 */
[----:B-1----:R-:W-:-:S06]  /*0360*/  VIADD R3, R0, 0xffffffe ;  /* 0x0ffffffe00037836 */ /* 0x002fcc0000000000 */
[----:B------:R-:W1:Y:S02]  /*0370*/  F2I.FTZ.U32.TRUNC.NTZ R3, R3 ;  /* 0x0000000300037305 */ /* 0x000e64000021f000 */
[----:B-1----:R-:W-:-:S04]  /*0380*/  IMAD.MOV R8, RZ, RZ, -R3 ;  /* 0x000000ffff087224 */ /* 0x002fc800078e0a03 */
[----:B------:R-:W-:Y:S01]  /*0390*/  IMAD.MOV.U32 R2, RZ, RZ, R8 ;  /* 0x000000ffff027224 */ /* 0x000fe200078e0008 */
[----:B------:R-:W-:-:S03]  /*03a0*/  IABS R8, R11 ;  /* 0x0000000b00087213 */ /* 0x000fc60000000000 */
[----:B------:R-:W-:Y:S02]  /*03b0*/  IMAD R5, R2, R7, RZ ;  /* 0x0000000702057224 */ /* 0x000fe400078e02ff */
[----:B------:R-:W-:Y:S02]  /*03c0*/  IMAD.MOV.U32 R2, RZ, RZ, RZ ;  /* 0x000000ffff027224 */ /* 0x000fe400078e00ff */
[----:B------:R-:W-:Y:S02]  /*03d0*/  IMAD.MOV R0, RZ, RZ, -R8 ;  /* 0x000000ffff007224 */ /* 0x000fe400078e0a08 */
[----:B------:R-:W-:Y:S01]  /*03e0*/  IMAD.HI.U32 R2, R3, R5, R2 ;  /* 0x0000000503027227 */ /* 0x000fe200078e0002 */
[----:B------:R-:W-:-:S04]  /*03f0*/  LOP3.LUT R3, R4, R11, RZ, 0x3c, !PT ;  /* 0x0000000b04037212 */ /* 0x000fc800078e3cff */
[----:B------:R-:W-:Y:S01]  /*0400*/  ISETP.GE.AND P2, PT, R3, RZ, PT ;  /* 0x000000ff0300720c */ /* 0x000fe20003f46270 */
[----:B------:R-:W-:-:S04]  /*0410*/  IMAD.HI.U32 R2, R2, R9, RZ ;  /* 0x0000000902027227 */ /* 0x000fc800078e00ff */
[----:B------:R-:W-:-:S05]  /*0420*/  IMAD R0, R2, R0, R9 ;  /* 0x0000000002007224 */ /* 0x000fca00078e0209 */
[----:B------:R-:W-:-:S13]  /*0430*/  ISETP.GT.U32.AND P1, PT, R7, R0, PT ;  /* 0x000000000700720c */ /* 0x000fda0003f24070 */
[----:B------:R-:W-:Y:S02]  /*0440*/  @!P1 IMAD.IADD R0, R0, 0x1, -R7 ;  /* 0x0000000100009824 */ /* 0x000fe400078e0a07 */
[----:B------:R-:W-:Y:S01]  /*0450*/  @!P1 VIADD R2, R2, 0x1 ;  /* 0x0000000102029836 */ /* 0x000fe20000000000 */
[----:B------:R-:W-:Y:S02]  /*0460*/  ISETP.NE.AND P1, PT, R11, RZ, PT ;  /* 0x000000ff0b00720c */ /* 0x000fe40003f25270 */
[----:B------:R-:W-:Y:S02]  /*0470*/  ISETP.GE.U32.AND P0, PT, R0, R7, PT ;  /* 0x000000070000720c */ /* 0x000fe40003f06070 */
[----:B------:R-:W1:Y:S11]  /*0480*/  S2R R0, SR_TID.X ;  /* 0x0000000000007919 */ /* 0x000e760000002100 */
[----:B------:R-:W-:-:S04]  /*0490*/  @P0 VIADD R2, R2, 0x1 ;  /* 0x0000000102020836 */ /* 0x000fc80000000000 */
[----:B------:R-:W-:-:S04]  /*04a0*/  IMAD.MOV.U32 R7, RZ, RZ, R2 ;  /* 0x000000ffff077224 */ /* 0x000fc800078e0002 */
[----:B------:R-:W-:Y:S01]  /*04b0*/  @!P2 IMAD.MOV R7, RZ, RZ, -R7 ;  /* 0x000000ffff07a224 */ /* 0x000fe200078e0a07 */
[----:B------:R-:W-:-:S05]  /*04c0*/  @!P1 LOP3.LUT R7, RZ, R11, RZ, 0x33, !PT ;  /* 0x0000000bff079212 */ /* 0x000fca00078e33ff */
[----:B------:R-:W-:Y:S02]  /*04d0*/  IMAD.MOV R2, RZ, RZ, -R7 ;  /* 0x000000ffff027224 */ /* 0x000fe400078e0a07 */
[----:B------:R-:W-:Y:S02]  /*04e0*/  IMAD.SHL.U32 R7, R7, 0x100, RZ ;  /* 0x0000010007077824 */ /* 0x000fe400078e00ff */
[----:B------:R-:W-:Y:S01]  /*04f0*/  IMAD R2, R11, R2, R4 ;  /* 0x000000020b027224 */ /* 0x000fe200078e0204 */
[----:B-1----:R-:W-:-:S03]  /*0500*/  LOP3.LUT R4, R0, 0x3f, RZ, 0xc0, !PT ;  /* 0x0000003f00047812 */ /* 0x002fc600078ec0ff */
[----:B------:R-:W-:Y:S01]  /*0510*/  IMAD.IADD R3, R6, 0x1, R2 ;  /* 0x0000000106037824 */ /* 0x000fe200078e0202 */
[----:B------:R-:W-:-:S03]  /*0520*/  SHF.R.U32.HI R2, RZ, 0x6, R0 ;  /* 0x00000006ff027819 */ /* 0x000fc60000011600 */
[----:B------:R-:W-:Y:S01]  /*0530*/  IMAD R3, R3, 0x40, R4 ;  /* 0x0000004003037824 */ /* 0x000fe200078e0204 */
[----:B------:R-:W-:-:S04]  /*0540*/  SGXT.U32 R2, R2, 0x3 ;  /* 0x000000030202781a */ /* 0x000fc80000000000 */
[C---:B------:R-:W-:Y:S02]  /*0550*/  LOP3.LUT R4, R2.reuse, 0x8, RZ, 0xfc, !PT ;  /* 0x0000000802047812 */ /* 0x040fe400078efcff */
[C---:B------:R-:W-:Y:S02]  /*0560*/  LOP3.LUT R5, R2.reuse, 0x10, RZ, 0xfc, !PT ;  /* 0x0000001002057812 */ /* 0x040fe400078efcff */
[----:B------:R-:W-:Y:S01]  /*0570*/  LOP3.LUT R6, R2, 0x18, RZ, 0xfc, !PT ;  /* 0x0000001802067812 */ /* 0x000fe200078efcff */
[----:B0---4-:R-:W-:Y:S06]  /*0580*/  BRA.U UP0, `(.L_x_0) ;  /* 0x00000001002c7547 */ /* 0x011fec000b800000 */
[----:B------:R-:W-:Y:S01]  /*0590*/  IMAD.SHL.U32 R8, R0, 0x8, RZ ;  /* 0x0000000800087824 */ /* 0x000fe200078e00ff */
[----:B------:R-:W-:Y:S02]  /*05a0*/  SHF.R.U32.HI R9, RZ, 0x2, R0 ;  /* 0x00000002ff097819 */ /* 0x000fe40000011600 */
[----:B------:R-:W-:Y:S02]  /*05b0*/  CS2R R64, SRZ ;  /* 0x0000000000407805 */ /* 0x000fe4000001ff00 */
[----:B------:R-:W-:Y:S02]  /*05c0*/  CS2R R14, SRZ ;  /* 0x00000000000e7805 */ /* 0x000fe4000001ff00 */
[----:B------:R-:W-:Y:S02]  /*05d0*/  CS2R R48, SRZ ;  /* 0x0000000000307805 */ /* 0x000fe4000001ff00 */
[----:B------:R-:W-:Y:S02]  /*05e0*/  CS2R R12, SRZ ;  /* 0x00000000000c7805 */ /* 0x000fe4000001ff00 */
[----:B------:R-:W-:-:S02]  /*05f0*/  CS2R R66, SRZ ;  /* 0x0000000000427805 */ /* 0x000fc4000001ff00 */
[----:B------:R-:W-:Y:S02]  /*0600*/  CS2R R10, SRZ ;  /* 0x00000000000a7805 */ /* 0x000fe4000001ff00 */
[----:B------:R-:W-:Y:S02]  /*0610*/  CS2R R50, SRZ ;  /* 0x0000000000327805 */ /* 0x000fe4000001ff00 */
[----:B------:R-:W-:Y:S01]  /*0620*/  CS2R R4, SRZ ;  /* 0x0000000000047805 */ /* 0x000fe2000001ff00 */
[----:B------:R-:W-:Y:S06]  /*0630*/  BRA `(.L_x_1) ;  /* 0x0000001c00bc7947 */ /* 0x000fec0003800000 */
.L_x_0:
[----:B------:R-:W-:Y:S01]  /*0640*/  IABS R26, R18 ;  /* 0x00000012001a7213 */ /* 0x000fe20000000000 */
[----:B------:R-:W0:Y:S01]  /*0650*/  LDCU UR10, c[0x0][0x3b0] ;  /* 0x00007600ff0a77ac */ /* 0x000e220008000800 */
[----:B------:R-:W-:Y:S02]  /*0660*/  IABS R9, R19 ;  /* 0x0000001300097213 */ /* 0x000fe40000000000 */
[----:B------:R-:W-:Y:S01]  /*0670*/  CS2R R68, SRZ ;  /* 0x0000000000447805 */ /* 0x000fe2000001ff00 */
[----:B------:R-:W1:Y:S01]  /*0680*/  I2F.RP R14, R26 ;  /* 0x0000001a000e7306 */ /* 0x000e620000209400 */
[----:B------:R-:W-:Y:S01]  /*0690*/  IABS R21, R3 ;  /* 0x0000000300157213 */ /* 0x000fe20000000000 */
[----:B------:R-:W2:Y:S01]  /*06a0*/  LDCU.128 UR12, c[0x0][0x380] ;  /* 0x00007000ff0c77ac */ /* 0x000ea20008000c00 */
[----:B------:R-:W-:Y:S02]  /*06b0*/  LEA.HI R25, R0, R7, RZ, 0x1b ;  /* 0x0000000700197211 */ /* 0x000fe400078fd8ff */
[----:B------:R-:W-:-:S02]  /*06c0*/  CS2R R70, SRZ ;  /* 0x0000000000467805 */ /* 0x000fc4000001ff00 */
[----:B------:R-:W-:Y:S01]  /*06d0*/  ISETP.GE.AND P6, PT, R3, RZ, PT ;  /* 0x000000ff0300720c */ /* 0x000fe20003fc6270 */
[----:B------:R-:W-:Y:S01]  /*06e0*/  USHF.R.S32.HI UR6, URZ, 0x1f, UR4 ;  /* 0x0000001fff067899 */ /* 0x000fe20008011404 */
[----:B------:R-:W-:Y:S01]  /*06f0*/  SHF.R.U32.HI R17, RZ, 0x3, R0 ;  /* 0x00000003ff117819 */ /* 0x000fe20000011600 */
[----:B------:R-:W3:Y:S01]  /*0700*/  I2F.RP R8, R9 ;  /* 0x0000000900087306 */ /* 0x000ee20000209400 */
[C---:B------:R-:W-:Y:S01]  /*0710*/  VIADD R28, R25.reuse, 0xd0 ;  /* 0x000000d0191c7836 */ /* 0x040fe20000000000 */
[----:B------:R-:W-:Y:S01]  /*0720*/  ISETP.NE.AND P4, PT, R18, RZ, PT ;  /* 0x000000ff1200720c */ /* 0x000fe20003f85270 */
[C---:B------:R-:W-:Y:S01]  /*0730*/  VIADD R27, R25.reuse, 0xf0 ;  /* 0x000000f0191b7836 */ /* 0x040fe20000000000 */
[----:B------:R-:W-:Y:S01]  /*0740*/  LOP3.LUT R87, R0, 0x1f, RZ, 0xc0, !PT ;  /* 0x0000001f00577812 */ /* 0x000fe200078ec0ff */
[C---:B------:R-:W-:Y:S01]  /*0750*/  VIADD R39, R25.reuse, 0x50 ;  /* 0x0000005019277836 */ /* 0x040fe20000000000 */
[----:B------:R-:W-:Y:S01]  /*0760*/  IABS R24, R28 ;  /* 0x0000001c00187213 */ /* 0x000fe20000000000 */
[----:B------:R-:W-:Y:S01]  /*0770*/  VIADD R43, R25, 0x30 ;  /* 0x00000030192b7836 */ /* 0x000fe20000000000 */
[----:B-1----:R-:W1:Y:S01]  /*0780*/  MUFU.RCP R14, R14 ;  /* 0x0000000e000e7308 */ /* 0x002e620000001000 */
[----:B------:R-:W-:Y:S01]  /*0790*/  IABS R22, R27 ;  /* 0x0000001b00167213 */ /* 0x000fe20000000000 */
[----:B------:R-:W-:Y:S01]  /*07a0*/  ULEA.HI UR6, UR6, UR4, URZ, 0x5 ;  /* 0x0000000406067291 */ /* 0x000fe2000f8f28ff */
[----:B------:R-:W-:-:S02]  /*07b0*/  ISETP.GE.AND P1, PT, R28, RZ, PT ;  /* 0x000000ff1c00720c */ /* 0x000fc40003f26270 */
[----:B------:R-:W-:Y:S02]  /*07c0*/  CS2R R64, SRZ ;  /* 0x0000000000407805 */ /* 0x000fe4000001ff00 */
[----:B------:R-:W-:Y:S02]  /*07d0*/  IABS R36, R39 ;  /* 0x0000002700247213 */ /* 0x000fe40000000000 */
[----:B------:R-:W-:Y:S02]  /*07e0*/  CS2R R66, SRZ ;  /* 0x0000000000427805 */ /* 0x000fe4000001ff00 */
[----:B------:R-:W-:Y:S01]  /*07f0*/  IABS R40, R43 ;  /* 0x0000002b00287213 */ /* 0x000fe20000000000 */
[----:B---3--:R-:W3:Y:S01]  /*0800*/  MUFU.RCP R8, R8 ;  /* 0x0000000800087308 */ /* 0x008ee20000001000 */
[----:B------:R-:W-:Y:S02]  /*0810*/  ISETP.GE.AND P5, PT, R27, RZ, PT ;  /* 0x000000ff1b00720c */ /* 0x000fe40003fa6270 */
[----:B------:R-:W-:-:S02]  /*0820*/  CS2R R60, SRZ ;  /* 0x00000000003c7805 */ /* 0x000fc4000001ff00 */
[----:B------:R-:W-:Y:S02]  /*0830*/  CS2R R62, SRZ ;  /* 0x00000000003e7805 */ /* 0x000fe4000001ff00 */
[----:B------:R-:W-:Y:S02]  /*0840*/  CS2R R56, SRZ ;  /* 0x0000000000387805 */ /* 0x000fe4000001ff00 */
[----:B------:R-:W-:Y:S02]  /*0850*/  CS2R R58, SRZ ;  /* 0x00000000003a7805 */ /* 0x000fe4000001ff00 */
[----:B------:R-:W-:Y:S02]  /*0860*/  CS2R R52, SRZ ;  /* 0x0000000000347805 */ /* 0x000fe4000001ff00 */
[----:B------:R-:W-:Y:S02]  /*0870*/  CS2R R54, SRZ ;  /* 0x0000000000367805 */ /* 0x000fe4000001ff00 */
[----:B------:R-:W-:Y:S01]  /*0880*/  CS2R R48, SRZ ;  /* 0x0000000000307805 */ /* 0x000fe2000001ff00 */
[----:B-1----:R-:W-:Y:S01]  /*0890*/  VIADD R12, R14, 0xffffffe ;  /* 0x0ffffffe0e0c7836 */ /* 0x002fe20000000000 */
[----:B------:R-:W-:Y:S01]  /*08a0*/  CS2R R50, SRZ ;  /* 0x0000000000327805 */ /* 0x000fe2000001ff00 */
[----:B------:R-:W-:-:S02]  /*08b0*/  USHF.R.S32.HI UR6, URZ, 0x5, UR6 ;  /* 0x00000005ff067899 */ /* 0x000fc40008011406 */
[----:B------:R1:W4:Y:S01]  /*08c0*/  F2I.FTZ.U32.TRUNC.NTZ R13, R12 ;  /* 0x0000000c000d7305 */ /* 0x000322000021f000 */
[----:B---3--:R-:W-:-:S07]  /*08d0*/  VIADD R10, R8, 0xffffffe ;  /* 0x0ffffffe080a7836 */ /* 0x008fce0000000000 */
[----:B------:R3:W5:Y:S01]  /*08e0*/  F2I.FTZ.U32.TRUNC.NTZ R11, R10 ;  /* 0x0000000a000b7305 */ /* 0x000762000021f000 */
[----:B-1----:R-:W-:Y:S02]  /*08f0*/  IMAD.MOV.U32 R12, RZ, RZ, RZ ;  /* 0x000000ffff0c7224 */ /* 0x002fe400078e00ff */
[----:B----4-:R-:W-:Y:S02]  /*0900*/  IMAD.MOV R15, RZ, RZ, -R13 ;  /* 0x000000ffff0f7224 */ /* 0x010fe400078e0a0d */
[----:B---3--:R-:W-:Y:S02]  /*0910*/  IMAD.MOV.U32 R10, RZ, RZ, RZ ;  /* 0x000000ffff0a7224 */ /* 0x008fe400078e00ff */
[----:B------:R-:W-:-:S04]  /*0920*/  IMAD R15, R15, R26, RZ ;  /* 0x0000001a0f0f7224 */ /* 0x000fc800078e02ff */
[----:B------:R-:W-:-:S04]  /*0930*/  IMAD.HI.U32 R13, R13, R15, R12 ;  /* 0x0000000f0d0d7227 */ /* 0x000fc800078e000c */
[----:B-----5:R-:W-:Y:S02]  /*0940*/  IMAD.MOV R8, RZ, RZ, -R11 ;  /* 0x000000ffff087224 */ /* 0x020fe400078e0a0b */
[----:B------:R-:W-:-:S04]  /*0950*/  IMAD.HI.U32 R13, R13, R21, RZ ;  /* 0x000000150d0d7227 */ /* 0x000fc800078e00ff */
[----:B------:R-:W-:Y:S02]  /*0960*/  IMAD.MOV R13, RZ, RZ, -R13 ;  /* 0x000000ffff0d7224 */ /* 0x000fe400078e0a0d */
[----:B------:R-:W-:Y:S02]  /*0970*/  IMAD.SHL.U32 R15, R0, 0x2, RZ ;  /* 0x00000002000f7824 */ /* 0x000fe400078e00ff */
[----:B------:R-:W-:Y:S02]  /*0980*/  IMAD R21, R26, R13, R21 ;  /* 0x0000000d1a157224 */ /* 0x000fe400078e0215 */
[----:B------:R-:W-:Y:S01]  /*0990*/  IMAD R13, R8, R9, RZ ;  /* 0x00000009080d7224 */ /* 0x000fe200078e02ff */
[----:B------:R-:W-:Y:S01]  /*09a0*/  LOP3.LUT R16, R15, 0x10, RZ, 0xc0, !PT ;  /* 0x000000100f107812 */ /* 0x000fe200078ec0ff */
[----:B------:R-:W-:Y:S01]  /*09b0*/  IMAD.SHL.U32 R8, R0, 0x8, RZ ;  /* 0x0000000800087824 */ /* 0x000fe200078e00ff */
[----:B------:R-:W-:Y:S01]  /*09c0*/  ISETP.GT.U32.AND P0, PT, R26, R21, PT ;  /* 0x000000151a00720c */ /* 0x000fe20003f04070 */
[----:B------:R-:W-:Y:S01]  /*09d0*/  IMAD.HI.U32 R12, R11, R13, R10 ;  /* 0x0000000d0b0c7227 */ /* 0x000fe200078e000a */
[----:B------:R-:W-:-:S02]  /*09e0*/  LOP3.LUT R11, R0, 0x7, RZ, 0xc0, !PT ;  /* 0x00000007000b7812 */ /* 0x000fc400078ec0ff */
[----:B------:R-:W-:Y:S01]  /*09f0*/  LOP3.LUT R23, R8, 0x30, R15, 0x48, !PT ;  /* 0x0000003008177812 */ /* 0x000fe200078e480f */
[----:B------:R-:W-:Y:S01]  /*0a00*/  IMAD.SHL.U32 R10, R0, 0x10, RZ ;  /* 0x00000010000a7824 */ /* 0x000fe200078e00ff */
[----:B------:R-:W-:Y:S01]  /*0a10*/  LEA R20, R11, UR5, 0x6 ;  /* 0x000000050b147c11 */ /* 0x000fe2000f8e30ff */
[----:B------:R-:W-:Y:S01]  /*0a20*/  IMAD.HI.U32 R14, R12, R24, RZ ;  /* 0x000000180c0e7227 */ /* 0x000fe200078e00ff */
[----:B------:R-:W-:Y:S02]  /*0a30*/  LOP3.LUT R46, R16, 0x20, R17, 0xf8, !PT ;  /* 0x00000020102e7812 */ /* 0x000fe400078ef811 */
[----:B------:R-:W-:Y:S01]  /*0a40*/  LOP3.LUT R10, R10, 0xe00, RZ, 0xc0, !PT ;  /* 0x00000e000a0a7812 */ /* 0x000fe200078ec0ff */
[----:B------:R-:W-:Y:S01]  /*0a50*/  IMAD.MOV R14, RZ, RZ, -R14 ;  /* 0x000000ffff0e7224 */ /* 0x000fe200078e0a0e */
[----:B------:R-:W-:Y:S01]  /*0a60*/  LOP3.LUT R84, R15, 0x3fe, RZ, 0xc0, !PT ;  /* 0x000003fe0f547812 */ /* 0x000fe200078ec0ff */
[----:B------:R-:W-:Y:S01]  /*0a70*/  @!P0 IMAD.IADD R21, R21, 0x1, -R26 ;  /* 0x0000000115158824 */ /* 0x000fe200078e0a1a */
[----:B------:R-:W-:Y:S01]  /*0a80*/  IADD3 R10, PT, PT, R23, R20, R10 ;  /* 0x00000014170a7210 */ /* 0x000fe20007ffe00a */
[----:B------:R-:W-:-:S03]  /*0a90*/  IMAD.HI.U32 R13, R12, R22, RZ ;  /* 0x000000160c0d7227 */ /* 0x000fc600078e00ff */
[----:B------:R-:W-:Y:S01]  /*0aa0*/  ISETP.GT.U32.AND P0, PT, R26, R21, PT ;  /* 0x000000151a00720c */ /* 0x000fe20003f04070 */
[----:B------:R-:W-:Y:S02]  /*0ab0*/  IMAD R20, R9, R14, R24 ;  /* 0x0000000e09147224 */ /* 0x000fe400078e0218 */
[C---:B------:R-:W-:Y:S02]  /*0ac0*/  VIADD R14, R25.reuse, 0x90 ;  /* 0x00000090190e7836 */ /* 0x040fe40000000000 */
[----:B------:R-:W-:Y:S02]  /*0ad0*/  IMAD.MOV R13, RZ, RZ, -R13 ;  /* 0x000000ffff0d7224 */ /* 0x000fe400078e0a0d */
[----:B------:R-:W-:Y:S01]  /*0ae0*/  VIADD R17, R25, 0x70 ;  /* 0x0000007019117836 */ /* 0x000fe20000000000 */
[----:B------:R-:W-:Y:S01]  /*0af0*/  ISETP.GE.AND P3, PT, R14, RZ, PT ;  /* 0x000000ff0e00720c */ /* 0x000fe20003f66270 */
[----:B------:R-:W-:Y:S01]  /*0b00*/  IMAD R16, R9, R13, R22 ;  /* 0x0000000d09107224 */ /* 0x000fe200078e0216 */
[----:B------:R-:W-:Y:S01]  /*0b10*/  IABS R28, R14 ;  /* 0x0000000e001c7213 */ /* 0x000fe20000000000 */
[----:B------:R-:W-:Y:S01]  /*0b20*/  VIADD R13, R25, 0xb0 ;  /* 0x000000b0190d7836 */ /* 0x000fe20000000000 */
[----:B------:R-:W-:Y:S01]  /*0b30*/  IABS R32, R17 ;  /* 0x0000001100207213 */ /* 0x000fe20000000000 */
[----:B------:R-:W-:Y:S01]  /*0b40*/  @!P0 IMAD.IADD R21, R21, 0x1, -R26 ;  /* 0x0000000115158824 */ /* 0x000fe200078e0a1a */
[----:B------:R-:W-:Y:S01]  /*0b50*/  ISETP.GE.AND P0, PT, R17, RZ, PT ;  /* 0x000000ff1100720c */ /* 0x000fe20003f06270 */
[----:B------:R-:W-:Y:S01]  /*0b60*/  IMAD.HI.U32 R17, R12, R28, RZ ;  /* 0x0000001c0c117227 */ /* 0x000fe200078e00ff */
[----:B------:R-:W-:-:S02]  /*0b70*/  IABS R24, R13 ;  /* 0x0000000d00187213 */ /* 0x000fc40000000000 */
[----:B------:R-:W-:Y:S01]  /*0b80*/  ISETP.GE.AND P2, PT, R13, RZ, PT ;  /* 0x000000ff0d00720c */ /* 0x000fe20003f46270 */
[----:B------:R-:W-:Y:S02]  /*0b90*/  IMAD.MOV.U32 R14, RZ, RZ, R21 ;  /* 0x000000ffff0e7224 */ /* 0x000fe400078e0015 */
[----:B------:R-:W-:-:S04]  /*0ba0*/  IMAD.HI.U32 R13, R12, R24, RZ ;  /* 0x000000180c0d7227 */ /* 0x000fc800078e00ff */
[----:B------:R-:W-:Y:S01]  /*0bb0*/  @!P6 IMAD.MOV R14, RZ, RZ, -R14 ;  /* 0x000000ffff0ee224 */ /* 0x000fe200078e0a0e */
[C---:B------:R-:W-:Y:S01]  /*0bc0*/  ISETP.GT.U32.AND P6, PT, R9.reuse, R16, PT ;  /* 0x000000100900720c */ /* 0x040fe20003fc4070 */
[----:B------:R-:W-:Y:S01]  /*0bd0*/  IMAD.MOV R13, RZ, RZ, -R13 ;  /* 0x000000ffff0d7224 */ /* 0x000fe200078e0a0d */
[----:B------:R-:W-:Y:S01]  /*0be0*/  @!P4 LOP3.LUT R14, RZ, R18, RZ, 0x33, !PT ;  /* 0x00000012ff0ec212 */ /* 0x000fe200078e33ff */
[----:B------:R-:W-:Y:S01]  /*0bf0*/  IMAD.MOV R17, RZ, RZ, -R17 ;  /* 0x000000ffff117224 */ /* 0x000fe200078e0a11 */
[C---:B------:R-:W-:Y:S01]  /*0c00*/  ISETP.GT.U32.AND P4, PT, R9.reuse, R20, PT ;  /* 0x000000140900720c */ /* 0x040fe20003f84070 */
[C---:B------:R-:W-:Y:S01]  /*0c10*/  IMAD R24, R9.reuse, R13, R24 ;  /* 0x0000000d09187224 */ /* 0x040fe200078e0218 */
[----:B------:R-:W-:Y:S01]  /*0c20*/  SHF.R.U32.HI R18, RZ, 0x5, R0 ;  /* 0x00000005ff127819 */ /* 0x000fe20000011600 */
[----:B------:R-:W-:Y:S02]  /*0c30*/  IMAD R28, R9, R17, R28 ;  /* 0x00000011091c7224 */ /* 0x000fe400078e021c */
[----:B------:R-:W-:Y:S01]  /*0c40*/  IMAD.HI.U32 R13, R12, R32, RZ ;  /* 0x000000200c0d7227 */ /* 0x000fe200078e00ff */
[----:B------:R-:W-:-:S03]  /*0c50*/  SGXT.U32 R18, R18, 0x4 ;  /* 0x000000041212781a */ /* 0x000fc60000000000 */
[----:B------:R-:W-:Y:S01]  /*0c60*/  @!P6 IMAD.IADD R16, R16, 0x1, -R9 ;  /* 0x000000011010e824 */ /* 0x000fe200078e0a09 */
[----:B------:R-:W-:Y:S01]  /*0c70*/  LOP3.LUT R27, R7, R18, RZ, 0xfc, !PT ;  /* 0x00000012071b7212 */ /* 0x000fe200078efcff */
[----:B------:R-:W-:Y:S02]  /*0c80*/  IMAD.MOV R13, RZ, RZ, -R13 ;  /* 0x000000ffff0d7224 */ /* 0x000fe400078e0a0d */
[----:B------:R-:W-:Y:S01]  /*0c90*/  @!P4 IMAD.IADD R20, R20, 0x1, -R9 ;  /* 0x000000011414c824 */ /* 0x000fe200078e0a09 */
[C---:B------:R-:W-:Y:S01]  /*0ca0*/  ISETP.GT.U32.AND P6, PT, R9.reuse, R16, PT ;  /* 0x000000100900720c */ /* 0x040fe20003fc4070 */
[----:B------:R-:W-:Y:S01]  /*0cb0*/  IMAD R32, R9, R13, R32 ;  /* 0x0000000d09207224 */ /* 0x000fe200078e0220 */
[----:B------:R-:W-:Y:S01]  /*0cc0*/  LOP3.LUT R29, R27, 0xe0, RZ, 0xfc, !PT ;  /* 0x000000e01b1d7812 */ /* 0x000fe200078efcff */
[C---:B------:R-:W-:Y:S01]  /*0cd0*/  IMAD.HI.U32 R17, R12.reuse, R36, RZ ;  /* 0x000000240c117227 */ /* 0x040fe200078e00ff */
[----:B------:R-:W-:Y:S02]  /*0ce0*/  ISETP.GT.U32.AND P4, PT, R9, R20, PT ;  /* 0x000000140900720c */ /* 0x000fe40003f84070 */
[----:B------:R-:W-:Y:S01]  /*0cf0*/  IABS R21, R29 ;  /* 0x0000001d00157213 */ /* 0x000fe20000000000 */
[----:B------:R-:W-:Y:S01]  /*0d00*/  IMAD.MOV R17, RZ, RZ, -R17 ;  /* 0x000000ffff117224 */ /* 0x000fe200078e0a11 */
[----:B------:R-:W-:Y:S01]  /*0d10*/  LOP3.LUT R31, R27, 0xc0, RZ, 0xfc, !PT ;  /* 0x000000c01b1f7812 */ /* 0x000fe200078efcff */
[----:B------:R-:W-:Y:S01]  /*0d20*/  VIADD R23, R25, 0x10 ;  /* 0x0000001019177836 */ /* 0x000fe20000000000 */
[----:B------:R-:W-:Y:S01]  /*0d30*/  LOP3.LUT R33, R27, 0xa0, RZ, 0xfc, !PT ;  /* 0x000000a01b217812 */ /* 0x000fe200078efcff */
[----:B------:R-:W-:Y:S01]  /*0d40*/  IMAD.HI.U32 R13, R12, R40, RZ ;  /* 0x000000280c0d7227 */ /* 0x000fe200078e00ff */
[----:B------:R-:W-:-:S02]  /*0d50*/  IABS R22, R31 ;  /* 0x0000001f00167213 */ /* 0x000fc40000000000 */
[----:B------:R-:W-:Y:S01]  /*0d60*/  IABS R42, R23 ;  /* 0x00000017002a7213 */ /* 0x000fe20000000000 */
[--C-:B------:R-:W-:Y:S01]  /*0d70*/  @!P6 IMAD.IADD R16, R16, 0x1, -R9.reuse ;  /* 0x000000011010e824 */ /* 0x100fe200078e0a09 */
[C---:B------:R-:W-:Y:S01]  /*0d80*/  ISETP.GT.U32.AND P6, PT, R9.reuse, R24, PT ;  /* 0x000000180900720c */ /* 0x040fe20003fc4070 */
[----:B------:R-:W-:Y:S01]  /*0d90*/  @!P4 IMAD.IADD R20, R20, 0x1, -R9 ;  /* 0x000000011414c824 */ /* 0x000fe200078e0a09 */
[C---:B------:R-:W-:Y:S01]  /*0da0*/  ISETP.GT.U32.AND P4, PT, R9.reuse, R28, PT ;  /* 0x0000001c0900720c */ /* 0x040fe20003f84070 */
[----:B------:R-:W-:Y:S01]  /*0db0*/  IMAD R36, R9, R17, R36 ;  /* 0x0000001109247224 */ /* 0x000fe200078e0224 */
[----:B------:R-:W-:Y:S01]  /*0dc0*/  IABS R26, R33 ;  /* 0x00000021001a7213 */ /* 0x000fe20000000000 */
[----:B------:R-:W-:Y:S01]  /*0dd0*/  IMAD.MOV R13, RZ, RZ, -R13 ;  /* 0x000000ffff0d7224 */ /* 0x000fe200078e0a0d */
[C---:B------:R-:W-:Y:S01]  /*0de0*/  LOP3.LUT R35, R27.reuse, 0x80, RZ, 0xfc, !PT ;  /* 0x000000801b237812 */ /* 0x040fe200078efcff */
[----:B------:R-:W-:Y:S01]  /*0df0*/  IMAD.HI.U32 R18, R12, R42, RZ ;  /* 0x0000002a0c127227 */ /* 0x000fe200078e00ff */
[----:B------:R-:W-:-:S02]  /*0e00*/  LOP3.LUT R37, R27, 0x60, RZ, 0xfc, !PT ;  /* 0x000000601b257812 */ /* 0x000fc400078efcff */
[----:B------:R-:W-:Y:S01]  /*0e10*/  LOP3.LUT R41, R27, 0x40, RZ, 0xfc, !PT ;  /* 0x000000401b297812 */ /* 0x000fe200078efcff */
[C---:B------:R-:W-:Y:S01]  /*0e20*/  IMAD R40, R9.reuse, R13, R40 ;  /* 0x0000000d09287224 */ /* 0x040fe200078e0228 */
[----:B------:R-:W-:Y:S01]  /*0e30*/  IABS R30, R35 ;  /* 0x00000023001e7213 */ /* 0x000fe20000000000 */
[--C-:B------:R-:W-:Y:S01]  /*0e40*/  @!P6 IMAD.IADD R24, R24, 0x1, -R9.reuse ;  /* 0x000000011818e824 */ /* 0x100fe200078e0a09 */
[----:B------:R-:W-:Y:S01]  /*0e50*/  IABS R34, R37 ;  /* 0x0000002500227213 */ /* 0x000fe20000000000 */
[----:B------:R-:W-:Y:S01]  /*0e60*/  @!P4 IMAD.IADD R28, R28, 0x1, -R9 ;  /* 0x000000011c1cc824 */ /* 0x000fe200078e0a09 */
[----:B------:R-:W-:Y:S01]  /*0e70*/  IABS R38, R41 ;  /* 0x0000002900267213 */ /* 0x000fe20000000000 */
[----:B------:R-:W-:Y:S01]  /*0e80*/  IMAD.HI.U32 R13, R12, R21, RZ ;  /* 0x000000150c0d7227 */ /* 0x000fe200078e00ff */
[C---:B------:R-:W-:Y:S02]  /*0e90*/  ISETP.GT.U32.AND P6, PT, R9.reuse, R24, PT ;  /* 0x000000180900720c */ /* 0x040fe40003fc4070 */
[----:B------:R-:W-:Y:S01]  /*0ea0*/  ISETP.GT.U32.AND P4, PT, R9, R28, PT ;  /* 0x0000001c0900720c */ /* 0x000fe20003f84070 */
[----:B------:R-:W-:Y:S01]  /*0eb0*/  IMAD.MOV R25, RZ, RZ, -R18 ;  /* 0x000000ffff197224 */ /* 0x000fe200078e0a12 */
[----:B------:R-:W-:Y:S01]  /*0ec0*/  LOP3.LUT R45, R27, 0x20, RZ, 0xfc, !PT ;  /* 0x000000201b2d7812 */ /* 0x000fe200078efcff */
[----:B------:R-:W-:Y:S01]  /*0ed0*/  IMAD.MOV R18, RZ, RZ, -R13 ;  /* 0x000000ffff127224 */ /* 0x000fe200078e0a0d */
[----:B------:R-:W-:Y:S01]  /*0ee0*/  IABS R44, R27 ;  /* 0x0000001b002c7213 */ /* 0x000fe20000000000 */
[C---:B------:R-:W-:Y:S01]  /*0ef0*/  IMAD R42, R9.reuse, R25, R42 ;  /* 0x00000019092a7224 */ /* 0x040fe200078e022a */
[----:B------:R-:W-:Y:S01]  /*0f00*/  IABS R25, R45 ;  /* 0x0000002d00197213 */ /* 0x000fe20000000000 */
[----:B------:R-:W-:-:S02]  /*0f10*/  IMAD R18, R9, R18, R21 ;  /* 0x0000001209127224 */ /* 0x000fc400078e0215 */
[----:B------:R-:W-:-:S04]  /*0f20*/  IMAD.HI.U32 R17, R12, R22, RZ ;  /* 0x000000160c117227 */ /* 0x000fc800078e00ff */
[--C-:B------:R-:W-:Y:S01]  /*0f30*/  @!P6 IMAD.IADD R24, R24, 0x1, -R9.reuse ;  /* 0x000000011818e824 */ /* 0x100fe200078e0a09 */
[C---:B------:R-:W-:Y:S01]  /*0f40*/  ISETP.GT.U32.AND P6, PT, R9.reuse, R32, PT ;  /* 0x000000200900720c */ /* 0x040fe20003fc4070 */
[----:B------:R-:W-:Y:S01]  /*0f50*/  @!P4 IMAD.IADD R28, R28, 0x1, -R9 ;  /* 0x000000011c1cc824 */ /* 0x000fe200078e0a09 */
[----:B------:R-:W-:Y:S01]  /*0f60*/  ISETP.GT.U32.AND P4, PT, R9, R36, PT ;  /* 0x000000240900720c */ /* 0x000fe20003f84070 */
[----:B------:R-:W-:Y:S02]  /*0f70*/  IMAD.MOV R17, RZ, RZ, -R17 ;  /* 0x000000ffff117224 */ /* 0x000fe400078e0a11 */
[----:B------:R-:W-:-:S04]  /*0f80*/  IMAD.HI.U32 R13, R12, R26, RZ ;  /* 0x0000001a0c0d7227 */ /* 0x000fc800078e00ff */
[C---:B------:R-:W-:Y:S02]  /*0f90*/  IMAD R22, R9.reuse, R17, R22 ;  /* 0x0000001109167224 */ /* 0x040fe400078e0216 */
[----:B------:R-:W-:Y:S02]  /*0fa0*/  IMAD.MOV R13, RZ, RZ, -R13 ;  /* 0x000000ffff0d7224 */ /* 0x000fe400078e0a0d */
[--C-:B------:R-:W-:Y:S01]  /*0fb0*/  @!P6 IMAD.IADD R32, R32, 0x1, -R9.reuse ;  /* 0x000000012020e824 */ /* 0x100fe200078e0a09 */
[C---:B------:R-:W-:Y:S01]  /*0fc0*/  ISETP.GT.U32.AND P6, PT, R9.reuse, R40, PT ;  /* 0x000000280900720c */ /* 0x040fe20003fc4070 */
[----:B------:R-:W-:Y:S01]  /*0fd0*/  @!P4 IMAD.IADD R36, R36, 0x1, -R9 ;  /* 0x000000012424c824 */ /* 0x000fe200078e0a09 */
[C---:B------:R-:W-:Y:S01]  /*0fe0*/  ISETP.GT.U32.AND P4, PT, R9.reuse, R42, PT ;  /* 0x0000002a0900720c */ /* 0x040fe20003f84070 */
[----:B------:R-:W-:Y:S01]  /*0ff0*/  @!P5 IMAD.MOV R16, RZ, RZ, -R16 ;  /* 0x000000ffff10d224 */ /* 0x000fe200078e0a10 */
[----:B------:R-:W-:Y:S01]  /*1000*/  ISETP.GT.U32.AND P5, PT, R9, R32, PT ;  /* 0x000000200900720c */ /* 0x000fe20003fa4070 */
[----:B------:R-:W-:-:S02]  /*1010*/  @!P1 IMAD.MOV R20, RZ, RZ, -R20 ;  /* 0x000000ffff149224 */ /* 0x000fc400078e0a14 */
[----:B------:R-:W-:Y:S02]  /*1020*/  IMAD R26, R9, R13, R26 ;  /* 0x0000000d091a7224 */ /* 0x000fe400078e021a */
[----:B------:R-:W-:-:S04]  /*1030*/  IMAD.HI.U32 R13, R12, R30, RZ ;  /* 0x0000001e0c0d7227 */ /* 0x000fc800078e00ff */
[--C-:B------:R-:W-:Y:S01]  /*1040*/  @!P6 IMAD.IADD R40, R40, 0x1, -R9.reuse ;  /* 0x000000012828e824 */ /* 0x100fe200078e0a09 */
[C---:B------:R-:W-:Y:S01]  /*1050*/  ISETP.GT.U32.AND P6, PT, R9.reuse, R18, PT ;  /* 0x000000120900720c */ /* 0x040fe20003fc4070 */
[----:B------:R-:W-:Y:S01]  /*1060*/  @!P4 IMAD.IADD R42, R42, 0x1, -R9 ;  /* 0x000000012a2ac824 */ /* 0x000fe200078e0a09 */
[C---:B------:R-:W-:Y:S01]  /*1070*/  ISETP.GT.U32.AND P4, PT, R9.reuse, R22, PT ;  /* 0x000000160900720c */ /* 0x040fe20003f84070 */
[----:B------:R-:W-:Y:S01]  /*1080*/  IMAD.HI.U32 R17, R12, R34, RZ ;  /* 0x000000220c117227 */ /* 0x000fe200078e00ff */
[----:B------:R-:W-:-:S03]  /*1090*/  ISETP.GT.U32.AND P1, PT, R9, R40, PT ;  /* 0x000000280900720c */ /* 0x000fc60003f24070 */
[----:B------:R-:W-:Y:S01]  /*10a0*/  @!P2 IMAD.MOV R24, RZ, RZ, -R24 ;  /* 0x000000ffff18a224 */ /* 0x000fe200078e0a18 */
[----:B------:R-:W-:Y:S01]  /*10b0*/  ISETP.GT.U32.AND P2, PT, R9, R42, PT ;  /* 0x0000002a0900720c */ /* 0x000fe20003f44070 */
[----:B------:R-:W-:-:S04]  /*10c0*/  IMAD.HI.U32 R21, R12, R38, RZ ;  /* 0x000000260c157227 */ /* 0x000fc800078e00ff */
[----:B------:R-:W-:Y:S01]  /*10d0*/  @!P6 IMAD.IADD R18, R18, 0x1, -R9 ;  /* 0x000000011212e824 */ /* 0x000fe200078e0a09 */
[C---:B------:R-:W-:Y:S01]  /*10e0*/  ISETP.GT.U32.AND P6, PT, R9.reuse, R36, PT ;  /* 0x000000240900720c */ /* 0x040fe20003fc4070 */
[----:B------:R-:W-:Y:S02]  /*10f0*/  IMAD.MOV R13, RZ, RZ, -R13 ;  /* 0x000000ffff0d7224 */ /* 0x000fe400078e0a0d */
[----:B------:R-:W-:Y:S02]  /*1100*/  IMAD.MOV R17, RZ, RZ, -R17 ;  /* 0x000000ffff117224 */ /* 0x000fe400078e0a11 */
[----:B------:R-:W-:Y:S02]  /*1110*/  IMAD.MOV R21, RZ, RZ, -R21 ;  /* 0x000000ffff157224 */ /* 0x000fe400078e0a15 */
[C---:B------:R-:W-:Y:S02]  /*1120*/  IMAD R30, R9.reuse, R13, R30 ;  /* 0x0000000d091e7224 */ /* 0x040fe400078e021e */
[----:B------:R-:W-:-:S02]  /*1130*/  IMAD R34, R9, R17, R34 ;  /* 0x0000001109227224 */ /* 0x000fc400078e0222 */
[----:B------:R-:W-:Y:S02]  /*1140*/  @!P4 IMAD.IADD R22, R22, 0x1, -R9 ;  /* 0x000000011616c824 */ /* 0x000fe400078e0a09 */
[----:B------:R-:W-:Y:S01]  /*1150*/  @!P3 IMAD.MOV R28, RZ, RZ, -R28 ;  /* 0x000000ffff1cb224 */ /* 0x000fe200078e0a1c */
[C---:B------:R-:W-:Y:S01]  /*1160*/  ISETP.GT.U32.AND P3, PT, R9.reuse, R18, PT ;  /* 0x000000120900720c */ /* 0x040fe20003f64070 */
[----:B------:R-:W-:Y:S01]  /*1170*/  IMAD.HI.U32 R13, R12, R25, RZ ;  /* 0x000000190c0d7227 */ /* 0x000fe200078e00ff */
[----:B------:R-:W-:-:S03]  /*1180*/  ISETP.GT.U32.AND P4, PT, R9, R22, PT ;  /* 0x000000160900720c */ /* 0x000fc60003f84070 */
[C---:B------:R-:W-:Y:S02]  /*1190*/  IMAD R38, R9.reuse, R21, R38 ;  /* 0x0000001509267224 */ /* 0x040fe400078e0226 */
[--C-:B------:R-:W-:Y:S01]  /*11a0*/  @!P5 IMAD.IADD R32, R32, 0x1, -R9.reuse ;  /* 0x000000012020d824 */ /* 0x100fe200078e0a09 */
[C---:B------:R-:W-:Y:S01]  /*11b0*/  ISETP.GT.U32.AND P5, PT, R9.reuse, R26, PT ;  /* 0x0000001a0900720c */ /* 0x040fe20003fa4070 */
[--C-:B------:R-:W-:Y:S01]  /*11c0*/  @!P6 IMAD.IADD R36, R36, 0x1, -R9.reuse ;  /* 0x000000012424e824 */ /* 0x100fe200078e0a09 */
[C---:B------:R-:W-:Y:S01]  /*11d0*/  ISETP.GT.U32.AND P6, PT, R9.reuse, R30, PT ;  /* 0x0000001e0900720c */ /* 0x040fe20003fc4070 */
[----:B------:R-:W-:Y:S01]  /*11e0*/  @!P1 IMAD.IADD R40, R40, 0x1, -R9 ;  /* 0x0000000128289824 */ /* 0x000fe200078e0a09 */
[----:B------:R-:W-:Y:S01]  /*11f0*/  ISETP.GT.U32.AND P1, PT, R9, R34, PT ;  /* 0x000000220900720c */ /* 0x000fe20003f24070 */
[----:B------:R-:W-:-:S04]  /*1200*/  IMAD.HI.U32 R17, R12, R44, RZ ;  /* 0x0000002c0c117227 */ /* 0x000fc800078e00ff */
[----:B------:R-:W-:Y:S02]  /*1210*/  IMAD.MOV R12, RZ, RZ, -R13 ;  /* 0x000000ffff0c7224 */ /* 0x000fe400078e0a0d */
[----:B------:R-:W-:Y:S01]  /*1220*/  @!P2 IMAD.IADD R42, R42, 0x1, -R9 ;  /* 0x000000012a2aa824 */ /* 0x000fe200078e0a09 */
[C---:B------:R-:W-:Y:S01]  /*1230*/  ISETP.GT.U32.AND P2, PT, R9.reuse, R38, PT ;  /* 0x000000260900720c */ /* 0x040fe20003f44070 */
[C---:B------:R-:W-:Y:S02]  /*1240*/  IMAD R12, R9.reuse, R12, R25 ;  /* 0x0000000c090c7224 */ /* 0x040fe400078e0219 */
[----:B------:R-:W-:Y:S02]  /*1250*/  IMAD.MOV R17, RZ, RZ, -R17 ;  /* 0x000000ffff117224 */ /* 0x000fe400078e0a11 */
[----:B------:R-:W-:Y:S01]  /*1260*/  @!P3 IMAD.IADD R18, R18, 0x1, -R9 ;  /* 0x000000011212b824 */ /* 0x000fe200078e0a09 */
[C---:B------:R-:W-:Y:S01]  /*1270*/  ISETP.GT.U32.AND P3, PT, R9.reuse, R12, PT ;  /* 0x0000000c0900720c */ /* 0x040fe20003f64070 */
[----:B------:R-:W-:-:S02]  /*1280*/  IMAD R44, R9, R17, R44 ;  /* 0x00000011092c7224 */ /* 0x000fc400078e022c */
[--C-:B------:R-:W-:Y:S01]  /*1290*/  @!P4 IMAD.IADD R22, R22, 0x1, -R9.reuse ;  /* 0x000000011616c824 */ /* 0x100fe200078e0a09 */
[----:B------:R-:W-:Y:S01]  /*12a0*/  ISETP.GE.AND P4, PT, R39, RZ, PT ;  /* 0x000000ff2700720c */ /* 0x000fe20003f86270 */
[--C-:B------:R-:W-:Y:S01]  /*12b0*/  @!P5 IMAD.IADD R26, R26, 0x1, -R9.reuse ;  /* 0x000000011a1ad824 */ /* 0x100fe200078e0a09 */
[----:B------:R-:W-:Y:S01]  /*12c0*/  ISETP.GT.U32.AND P5, PT, R9, R44, PT ;  /* 0x0000002c0900720c */ /* 0x000fe20003fa4070 */
[--C-:B------:R-:W-:Y:S01]  /*12d0*/  @!P6 IMAD.IADD R30, R30, 0x1, -R9.reuse ;  /* 0x000000011e1ee824 */ /* 0x100fe200078e0a09 */
[----:B------:R-:W-:Y:S01]  /*12e0*/  ISETP.GE.AND P6, PT, R43, RZ, PT ;  /* 0x000000ff2b00720c */ /* 0x000fe20003fc6270 */
[--C-:B------:R-:W-:Y:S01]  /*12f0*/  @!P1 IMAD.IADD R34, R34, 0x1, -R9.reuse ;  /* 0x0000000122229824 */ /* 0x100fe200078e0a09 */
[----:B------:R-:W-:Y:S01]  /*1300*/  ISETP.GE.AND P1, PT, R23, RZ, PT ;  /* 0x000000ff1700720c */ /* 0x000fe20003f26270 */
[--C-:B------:R-:W-:Y:S01]  /*1310*/  @!P2 IMAD.IADD R38, R38, 0x1, -R9.reuse ;  /* 0x000000012626a824 */ /* 0x100fe200078e0a09 */
[----:B------:R-:W-:Y:S01]  /*1320*/  ISETP.GE.AND P2, PT, R29, RZ, PT ;  /* 0x000000ff1d00720c */ /* 0x000fe20003f46270 */
[--C-:B------:R-:W-:Y:S01]  /*1330*/  @!P3 IMAD.IADD R12, R12, 0x1, -R9.reuse ;  /* 0x000000010c0cb824 */ /* 0x100fe200078e0a09 */
[----:B------:R-:W-:Y:S01]  /*1340*/  ISETP.GE.AND P3, PT, R31, RZ, PT ;  /* 0x000000ff1f00720c */ /* 0x000fe20003f66270 */
[----:B------:R-:W-:Y:S01]  /*1350*/  @!P0 IMAD.MOV R32, RZ, RZ, -R32 ;  /* 0x000000ffff208224 */ /* 0x000fe200078e0a20 */
[C---:B------:R-:W-:Y:S01]  /*1360*/  ISETP.GT.U32.AND P0, PT, R9.reuse, R26, PT ;  /* 0x0000001a0900720c */ /* 0x040fe20003f04070 */
[----:B------:R-:W-:Y:S01]  /*1370*/  @!P4 IMAD.MOV R36, RZ, RZ, -R36 ;  /* 0x000000ffff24c224 */ /* 0x000fe200078e0a24 */
[C---:B------:R-:W-:Y:S01]  /*1380*/  ISETP.GT.U32.AND P4, PT, R9.reuse, R30, PT ;  /* 0x0000001e0900720c */ /* 0x040fe20003f84070 */
[--C-:B------:R-:W-:Y:S01]  /*1390*/  @!P5 IMAD.IADD R44, R44, 0x1, -R9.reuse ;  /* 0x000000012c2cd824 */ /* 0x100fe200078e0a09 */
[C---:B------:R-:W-:Y:S01]  /*13a0*/  ISETP.GT.U32.AND P5, PT, R9.reuse, R34, PT ;  /* 0x000000220900720c */ /* 0x040fe20003fa4070 */
[----:B------:R-:W-:Y:S01]  /*13b0*/  @!P6 IMAD.MOV R40, RZ, RZ, -R40 ;  /* 0x000000ffff28e224 */ /* 0x000fe200078e0a28 */
[C---:B------:R-:W-:Y:S01]  /*13c0*/  ISETP.GT.U32.AND P6, PT, R9.reuse, R12, PT ;  /* 0x0000000c0900720c */ /* 0x040fe20003fc4070 */
[----:B------:R-:W-:Y:S01]  /*13d0*/  @!P1 IMAD.MOV R42, RZ, RZ, -R42 ;  /* 0x000000ffff2a9224 */ /* 0x000fe200078e0a2a */
[C---:B------:R-:W-:Y:S01]  /*13e0*/  ISETP.GT.U32.AND P1, PT, R9.reuse, R38, PT ;  /* 0x000000260900720c */ /* 0x040fe20003f24070 */
[----:B------:R-:W-:Y:S01]  /*13f0*/  @!P2 IMAD.MOV R18, RZ, RZ, -R18 ;  /* 0x000000ffff12a224 */ /* 0x000fe200078e0a12 */
[----:B------:R-:W-:Y:S01]  /*1400*/  ISETP.GT.U32.AND P2, PT, R9, R44, PT ;  /* 0x0000002c0900720c */ /* 0x000fe20003f44070 */
[----:B------:R-:W1:Y:S01]  /*1410*/  LDC R17, c[0x0][0x3a8] ;  /* 0x0000ea00ff117b82 */ /* 0x000e620000000800 */
[----:B------:R-:W-:Y:S01]  /*1420*/  @!P3 IMAD.MOV R22, RZ, RZ, -R22 ;  /* 0x000000ffff16b224 */ /* 0x000fe200078e0a16 */
[----:B------:R-:W-:Y:S01]  /*1430*/  ISETP.GE.AND P3, PT, R27, RZ, PT ;  /* 0x000000ff1b00720c */ /* 0x000fe20003f66270 */
        /* <DEDUP_REMOVED lines=10> */
[----:B------:R-:W-:Y:S01]  /*14e0*/  @!P2 IMAD.IADD R44, R44, 0x1, -R9 ;  /* 0x000000012c2ca824 */ /* 0x000fe200078e0a09 */
[----:B------:R-:W-:Y:S01]  /*14f0*/  ISETP.NE.AND P2, PT, R19, RZ, PT ;  /* 0x000000ff1300720c */ /* 0x000fe20003f45270 */
[----:B------:R-:W-:Y:S01]  /*1500*/  IMAD R11, R11, 0x90, RZ ;  /* 0x000000900b0b7824 */ /* 0x000fe200078e02ff */
[----:B------:R-:W-:Y:S01]  /*1510*/  LOP3.LUT R9, RZ, R19, RZ, 0x33, !PT ;  /* 0x00000013ff097212 */ /* 0x000fe200078e33ff */
[----:B------:R-:W-:-:S02]  /*1520*/  @!P0 IMAD.MOV R26, RZ, RZ, -R26 ;  /* 0x000000ffff1a8224 */ /* 0x000fc400078e0a1a */
[----:B------:R-:W-:Y:S01]  /*1530*/  @!P4 IMAD.MOV R30, RZ, RZ, -R30 ;  /* 0x000000ffff1ec224 */ /* 0x000fe200078e0a1e */
[C---:B------:R-:W-:Y:S01]  /*1540*/  SEL R18, R9.reuse, R18, !P2 ;  /* 0x0000001209127207 */ /* 0x040fe20005000000 */
[----:B------:R-:W-:Y:S01]  /*1550*/  @!P5 IMAD.MOV R34, RZ, RZ, -R34 ;  /* 0x000000ffff22d224 */ /* 0x000fe200078e0a22 */
[C---:B------:R-:W-:Y:S01]  /*1560*/  SEL R16, R9.reuse, R16, !P2 ;  /* 0x0000001009107207 */ /* 0x040fe20005000000 */
[----:B------:R-:W-:Y:S01]  /*1570*/  @!P6 IMAD.MOV R12, RZ, RZ, -R12 ;  /* 0x000000ffff0ce224 */ /* 0x000fe200078e0a0c */
[C---:B------:R-:W-:Y:S01]  /*1580*/  SEL R20, R9.reuse, R20, !P2 ;  /* 0x0000001409147207 */ /* 0x040fe20005000000 */
[----:B------:R-:W-:Y:S01]  /*1590*/  @!P1 IMAD.MOV R38, RZ, RZ, -R38 ;  /* 0x000000ffff269224 */ /* 0x000fe200078e0a26 */
[C---:B------:R-:W-:Y:S01]  /*15a0*/  SEL R24, R9.reuse, R24, !P2 ;  /* 0x0000001809187207 */ /* 0x040fe20005000000 */
[----:B0-----:R-:W-:Y:S01]  /*15b0*/  IMAD R18, R18, UR10, RZ ;  /* 0x0000000a12127c24 */ /* 0x001fe2000f8e02ff */
[C---:B------:R-:W-:Y:S01]  /*15c0*/  SEL R28, R9.reuse, R28, !P2 ;  /* 0x0000001c091c7207 */ /* 0x040fe20005000000 */
[----:B------:R-:W-:Y:S01]  /*15d0*/  @!P3 IMAD.MOV R44, RZ, RZ, -R44 ;  /* 0x000000ffff2cb224 */ /* 0x000fe200078e0a2c */
[C---:B------:R-:W-:Y:S01]  /*15e0*/  SEL R32, R9.reuse, R32, !P2 ;  /* 0x0000002009207207 */ /* 0x040fe20005000000 */
[-C--:B-1----:R-:W-:Y:S01]  /*15f0*/  IMAD R78, R6, R17.reuse, RZ ;  /* 0x00000011064e7224 */ /* 0x082fe200078e02ff */
[----:B------:R-:W-:Y:S01]  /*1600*/  SEL R36, R9, R36, !P2 ;  /* 0x0000002409247207 */ /* 0x000fe20005000000 */
[-C--:B------:R-:W-:Y:S01]  /*1610*/  IMAD R79, R5, R17.reuse, RZ ;  /* 0x00000011054f7224 */ /* 0x080fe200078e02ff */
[C---:B------:R-:W-:Y:S01]  /*1620*/  SEL R40, R9.reuse, R40, !P2 ;  /* 0x0000002809287207 */ /* 0x040fe20005000000 */
[-C--:B------:R-:W-:Y:S01]  /*1630*/  IMAD R80, R4, R17.reuse, RZ ;  /* 0x0000001104507224 */ /* 0x080fe200078e02ff */
[C---:B------:R-:W-:Y:S01]  /*1640*/  SEL R42, R9.reuse, R42, !P2 ;  /* 0x0000002a092a7207 */ /* 0x040fe20005000000 */
[----:B------:R-:W-:Y:S01]  /*1650*/  IMAD R16, R16, UR10, RZ ;  /* 0x0000000a10107c24 */ /* 0x000fe2000f8e02ff */
        /* <DEDUP_REMOVED lines=12> */
[----:B--2---:R-:W-:Y:S01]  /*1720*/  LEA R118, P6, R18, UR14, 0x1 ;  /* 0x0000000e12767c11 */ /* 0x004fe2000f8c08ff */
[----:B------:R-:W-:Y:S01]  /*1730*/  IMAD R40, R40, UR10, RZ ;  /* 0x0000000a28287c24 */ /* 0x000fe2000f8e02ff */
[----:B------:R-:W-:Y:S01]  /*1740*/  SEL R9, R9, R44, !P2 ;  /* 0x0000002c09097207 */ /* 0x000fe20005000000 */
[----:B------:R-:W-:Y:S01]  /*1750*/  IMAD R42, R42, UR10, RZ ;  /* 0x0000000a2a2a7c24 */ /* 0x000fe2000f8e02ff */
[----:B------:R-:W-:Y:S01]  /*1760*/  LEA.HI.X.SX32 R119, R18, UR15, 0x1, P6 ;  /* 0x0000000f12777c11 */ /* 0x000fe2000b0f0eff */
[----:B------:R-:W-:Y:S01]  /*1770*/  IMAD R22, R22, UR10, RZ ;  /* 0x0000000a16167c24 */ /* 0x000fe2000f8e02ff */
[----:B------:R-:W0:Y:S01]  /*1780*/  LDC R18, c[0x0][0x3ac] ;  /* 0x0000eb00ff127b82 */ /* 0x000e220000000800 */
[----:B------:R-:W-:Y:S01]  /*1790*/  IMAD R30, R30, UR10, RZ ;  /* 0x0000000a1e1e7c24 */ /* 0x000fe2000f8e02ff */
[----:B------:R-:W-:Y:S01]  /*17a0*/  LEA R72, P1, R78, UR12, 0x1 ;  /* 0x0000000c4e487c11 */ /* 0x000fe2000f8208ff */
[----:B------:R-:W-:Y:S01]  /*17b0*/  IMAD R34, R34, UR10, RZ ;  /* 0x0000000a22227c24 */ /* 0x000fe2000f8e02ff */
[----:B------:R-:W-:Y:S01]  /*17c0*/  LEA R73, P2, R79, UR12, 0x1 ;  /* 0x0000000c4f497c11 */ /* 0x000fe2000f8408ff */
[----:B------:R-:W-:Y:S01]  /*17d0*/  IMAD R38, R38, UR10, RZ ;  /* 0x0000000a26267c24 */ /* 0x000fe2000f8e02ff */
[----:B------:R-:W-:Y:S01]  /*17e0*/  LEA R76, P3, R80, UR12, 0x1 ;  /* 0x0000000c504c7c11 */ /* 0x000fe2000f8608ff */
[----:B------:R-:W-:Y:S01]  /*17f0*/  IMAD R93, R12, UR10, RZ ;  /* 0x0000000a0c5d7c24 */ /* 0x000fe2000f8e02ff */
[----:B------:R-:W-:Y:S01]  /*1800*/  LEA R108, P5, R26, UR14, 0x1 ;  /* 0x0000000e1a6c7c11 */ /* 0x000fe2000f8a08ff */
[----:B------:R-:W-:Y:S01]  /*1810*/  IMAD R9, R9, UR10, RZ ;  /* 0x0000000a09097c24 */ /* 0x000fe2000f8e02ff */
[----:B------:R-:W1:Y:S01]  /*1820*/  LDCU UR10, c[0x0][0x3a4] ;  /* 0x00007480ff0a77ac */ /* 0x000e620008000800 */
[----:B------:R-:W-:Y:S01]  /*1830*/  LEA.HI.X.SX32 R78, R78, UR13, 0x1, P1 ;  /* 0x0000000d4e4e7c11 */ /* 0x000fe200088f0eff */
[----:B------:R-:W-:Y:S01]  /*1840*/  IMAD R86, R2, R17, RZ ;  /* 0x0000001102567224 */ /* 0x000fe200078e02ff */
[----:B------:R-:W-:-:S02]  /*1850*/  LEA.HI.X.SX32 R79, R79, UR13, 0x1, P2 ;  /* 0x0000000d4f4f7c11 */ /* 0x000fc400090f0eff */
[----:B------:R-:W-:Y:S02]  /*1860*/  CS2R R44, SRZ ;  /* 0x00000000002c7805 */ /* 0x000fe4000001ff00 */
[----:B------:R-:W-:Y:S01]  /*1870*/  LEA.HI.X.SX32 R80, R80, UR13, 0x1, P3 ;  /* 0x0000000d50507c11 */ /* 0x000fe200098f0eff */
[----:B------:R-:W-:Y:S01]  /*1880*/  IMAD.SHL.U32 R82, R17, 0x20, RZ ;  /* 0x0000002011527824 */ /* 0x000fe200078e00ff */
[----:B------:R-:W-:Y:S02]  /*1890*/  LEA.HI.X.SX32 R109, R26, UR15, 0x1, P5 ;  /* 0x0000000f1a6d7c11 */ /* 0x000fe4000a8f0eff */
[----:B------:R-:W-:Y:S02]  /*18a0*/  LEA R12, P3, R16, UR14, 0x1 ;  /* 0x0000000e100c7c11 */ /* 0x000fe4000f8608ff */
[----:B------:R-:W-:Y:S02]  /*18b0*/  LEA R114, P1, R20, UR14, 0x1 ;  /* 0x0000000e14727c11 */ /* 0x000fe4000f8208ff */
[----:B------:R-:W-:Y:S01]  /*18c0*/  LEA R112, P2, R22, UR14, 0x1 ;  /* 0x0000000e16707c11 */ /* 0x000fe2000f8408ff */
[----:B0-----:R-:W-:Y:S01]  /*18d0*/  IMAD.SHL.U32 R81, R18, 0x20, RZ ;  /* 0x0000002012517824 */ /* 0x001fe200078e00ff */
[----:B------:R-:W-:Y:S01]  /*18e0*/  LEA R110, P4, R24, UR14, 0x1 ;  /* 0x0000000e186e7c11 */ /* 0x000fe2000f8808ff */
[----:B------:R-:W-:Y:S01]  /*18f0*/  IMAD R83, R87, R18, RZ ;  /* 0x0000001257537224 */ /* 0x000fe200078e02ff */
[----:B------:R-:W-:Y:S01]  /*1900*/  LEA R98, P5, R36, UR14, 0x1 ;  /* 0x0000000e24627c11 */ /* 0x000fe2000f8a08ff */
[----:B-1----:R-:W-:Y:S01]  /*1910*/  IMAD R14, R14, UR10, RZ ;  /* 0x0000000a0e0e7c24 */ /* 0x002fe2000f8e02ff */
[----:B------:R-:W-:Y:S01]  /*1920*/  LOP3.LUT R46, R11, R46, RZ, 0x3c, !PT ;  /* 0x0000002e0b2e7212 */ /* 0x000fe200078e3cff */
[----:B------:R-:W-:Y:S01]  /*1930*/  IMAD.SHL.U32 R11, R0, 0x40, RZ ;  /* 0x00000040000b7824 */ /* 0x000fe200078e00ff */
[----:B------:R-:W-:Y:S01]  /*1940*/  LEA.HI.X.SX32 R13, R16, UR15, 0x1, P3 ;  /* 0x0000000f100d7c11 */ /* 0x000fe200098f0eff */
[----:B------:R-:W-:Y:S01]  /*1950*/  IMAD.WIDE R116, R14, 0x2, RZ ;  /* 0x000000020e747825 */ /* 0x000fe200078e02ff */
[----:B------:R-:W-:-:S02]  /*1960*/  LEA.HI.X.SX32 R115, R20, UR15, 0x1, P1 ;  /* 0x0000000f14737c11 */ /* 0x000fc400088f0eff */
[----:B------:R-:W-:Y:S02]  /*1970*/  CS2R R20, SRZ ;  /* 0x0000000000147805 */ /* 0x000fe4000001ff00 */
[----:B------:R-:W-:Y:S02]  /*1980*/  LEA.HI.X.SX32 R113, R22, UR15, 0x1, P2 ;  /* 0x0000000f16717c11 */ /* 0x000fe400090f0eff */
[----:B------:R-:W-:Y:S02]  /*1990*/  CS2R R22, SRZ ;  /* 0x0000000000167805 */ /* 0x000fe4000001ff00 */
[----:B------:R-:W-:Y:S02]  /*19a0*/  LEA.HI.X.SX32 R111, R24, UR15, 0x1, P4 ;  /* 0x0000000f186f7c11 */ /* 0x000fe4000a0f0eff */
[----:B------:R-:W-:Y:S02]  /*19b0*/  LEA.HI.X.SX32 R99, R36, UR15, 0x1, P5 ;  /* 0x0000000f24637c11 */ /* 0x000fe4000a8f0eff */
[----:B------:R-:W-:-:S02]  /*19c0*/  LEA R106, P3, R28, UR14, 0x1 ;  /* 0x0000000e1c6a7c11 */ /* 0x000fc4000f8608ff */
[----:B------:R-:W-:Y:S02]  /*19d0*/  LEA R104, P1, R30, UR14, 0x1 ;  /* 0x0000000e1e687c11 */ /* 0x000fe4000f8208ff */
[----:B------:R-:W-:Y:S02]  /*19e0*/  LEA R102, P2, R32, UR14, 0x1 ;  /* 0x0000000e20667c11 */ /* 0x000fe4000f8408ff */
[----:B------:R-:W-:Y:S02]  /*19f0*/  LEA R100, P4, R34, UR14, 0x1 ;  /* 0x0000000e22647c11 */ /* 0x000fe4000f8808ff */
[----:B------:R-:W-:Y:S02]  /*1a00*/  LEA R74, P5, R9, UR14, 0x1 ;  /* 0x0000000e094a7c11 */ /* 0x000fe4000f8a08ff */
[----:B------:R-:W-:Y:S02]  /*1a10*/  LOP3.LUT R16, R0, 0x1c0, RZ, 0xc0, !PT ;  /* 0x000001c000107812 */ /* 0x000fe400078ec0ff */
[----:B------:R-:W-:-:S02]  /*1a20*/  LEA.HI.X.SX32 R107, R28, UR15, 0x1, P3 ;  /* 0x0000000f1c6b7c11 */ /* 0x000fc400098f0eff */
[----:B------:R-:W-:Y:S02]  /*1a30*/  LEA.HI.X.SX32 R105, R30, UR15, 0x1, P1 ;  /* 0x0000000f1e697c11 */ /* 0x000fe400088f0eff */
[----:B------:R-:W-:Y:S02]  /*1a40*/  LEA.HI.X.SX32 R103, R32, UR15, 0x1, P2 ;  /* 0x0000000f20677c11 */ /* 0x000fe400090f0eff */
[----:B------:R-:W-:Y:S02]  /*1a50*/  LEA.HI.X.SX32 R101, R34, UR15, 0x1, P4 ;  /* 0x0000000f22657c11 */ /* 0x000fe4000a0f0eff */
[----:B------:R-:W-:Y:S02]  /*1a60*/  LEA.HI.X.SX32 R75, R9, UR15, 0x1, P5 ;  /* 0x0000000f094b7c11 */ /* 0x000fe4000a8f0eff */
[----:B------:R-:W-:Y:S02]  /*1a70*/  LOP3.LUT R11, R46, 0x400, R11, 0xf8, !PT ;  /* 0x000004002e0b7812 */ /* 0x000fe400078ef80b */
[----:B------:R-:W-:-:S02]  /*1a80*/  CS2R R46, SRZ ;  /* 0x00000000002e7805 */ /* 0x000fc4000001ff00 */
[----:B------:R-:W-:Y:S02]  /*1a90*/  LEA R77, P0, R86, UR12, 0x1 ;  /* 0x0000000c564d7c11 */ /* 0x000fe4000f8008ff */
[----:B------:R-:W-:Y:S02]  /*1aa0*/  LEA R96, P3, R38, UR14, 0x1 ;  /* 0x0000000e26607c11 */ /* 0x000fe4000f8608ff */
[----:B------:R-:W-:Y:S02]  /*1ab0*/  LEA R94, P1, R40, UR14, 0x1 ;  /* 0x0000000e285e7c11 */ /* 0x000fe4000f8208ff */
[----:B------:R-:W-:Y:S02]  /*1ac0*/  LEA R92, P2, R93, UR14, 0x1 ;  /* 0x0000000e5d5c7c11 */ /* 0x000fe4000f8408ff */
[----:B------:R-:W-:Y:S02]  /*1ad0*/  LEA R90, P4, R42, UR14, 0x1 ;  /* 0x0000000e2a5a7c11 */ /* 0x000fe4000f8808ff */
[----:B------:R-:W-:-:S02]  /*1ae0*/  SHF.R.U32.HI R9, RZ, 0x2, R0 ;  /* 0x00000002ff097819 */ /* 0x000fc40000011600 */
[----:B------:R-:W-:Y:S02]  /*1af0*/  SHF.R.U32.HI R16, RZ, 0x2, R16 ;  /* 0x00000002ff107819 */ /* 0x000fe40000011610 */
[----:B------:R-:W-:Y:S02]  /*1b00*/  LEA.HI.X.SX32 R97, R38, UR15, 0x1, P3 ;  /* 0x0000000f26617c11 */ /* 0x000fe400098f0eff */
[----:B------:R-:W-:Y:S02]  /*1b10*/  LEA.HI.X.SX32 R95, R40, UR15, 0x1, P1 ;  /* 0x0000000f285f7c11 */ /* 0x000fe400088f0eff */
[----:B------:R-:W-:Y:S02]  /*1b20*/  LEA.HI.X.SX32 R93, R93, UR15, 0x1, P2 ;  /* 0x0000000f5d5d7c11 */ /* 0x000fe400090f0eff */
[----:B------:R-:W-:Y:S02]  /*1b30*/  LEA.HI.X.SX32 R91, R42, UR15, 0x1, P4 ;  /* 0x0000000f2a5b7c11 */ /* 0x000fe4000a0f0eff */
[----:B------:R-:W-:-:S02]  /*1b40*/  LEA.HI.X.SX32 R86, R86, UR13, 0x1, P0 ;  /* 0x0000000d56567c11 */ /* 0x000fc400080f0eff */
[----:B------:R-:W-:Y:S02]  /*1b50*/  LOP3.LUT R88, R16, 0x3fe, R15, 0x78, !PT ;  /* 0x000003fe10587812 */ /* 0x000fe400078e780f */
[----:B------:R-:W-:Y:S02]  /*1b60*/  LOP3.LUT R84, R84, 0x30, R9, 0x78, !PT ;  /* 0x0000003054547812 */ /* 0x000fe400078e7809 */
[----:B------:R-:W-:-:S07]  /*1b70*/  LOP3.LUT R85, R11, 0x40, RZ, 0x3c, !PT ;  /* 0x000000400b557812 */ /* 0x000fce00078e3cff */
.L_x_2:
[----:B------:R-:W-:Y:S02]  /*1b80*/  IADD3 R16, P1, PT, R116, R77, RZ ;  /* 0x0000004d74107210 */ /* 0x000fe40007f3e0ff */
[----:B------:R-:W-:Y:S02]  /*1b90*/  ISETP.GE.AND P0, PT, R2, UR7, PT ;  /* 0x0000000702007c0c */ /* 0x000fe4000bf06270 */
[----:B------:R-:W-:Y:S01]  /*1ba0*/  PRMT R33, RZ, 0x7610, R33 ;  /* 0x00007610ff217816 */ /* 0x000fe20000000021 */
[----:B------:R-:W-:Y:S01]  /*1bb0*/  IMAD.X R17, R117, 0x1, R86, P1 ;  /* 0x0000000175117824 */ /* 0x000fe200008e0656 */
[----:B------:R-:W-:Y:S02]  /*1bc0*/  IADD3 R18, P1, PT, R116, R73, RZ ;  /* 0x0000004974127210 */ /* 0x000fe40007f3e0ff */
[----:B------:R-:W-:Y:S02]  /*1bd0*/  ISETP.GE.AND P3, PT, R4, UR7, PT ;  /* 0x0000000704007c0c */ /* 0x000fe4000bf66270 */
[----:B------:R-:W-:Y:S01]  /*1be0*/  ISETP.GE.AND P4, PT, R5, UR7, PT ;  /* 0x0000000705007c0c */ /* 0x000fe2000bf86270 */
[----:B------:R-:W-:Y:S01]  /*1bf0*/  IMAD.X R19, R117, 0x1, R79, P1 ;  /* 0x0000000175137824 */ /* 0x000fe200008e064f */
[----:B------:R-:W-:-:S02]  /*1c00*/  ISETP.GE.AND P1, PT, R6, UR7, PT ;  /* 0x0000000706007c0c */ /* 0x000fc4000bf26270 */
[C---:B------:R-:W-:Y:S01]  /*1c10*/  IADD3 R14, P2, PT, R116.reuse, R76, RZ ;  /* 0x0000004c740e7210 */ /* 0x040fe20007f5e0ff */
[----:B------:R-:W2:Y:S01]  /*1c20*/  @!P0 LDG.E.U16 R33, desc[UR8][R16.64] ;  /* 0x0000000810218981 */ /* 0x000ea2000c1e1500 */
[----:B------:R-:W-:Y:S02]  /*1c30*/  IADD3 R36, P0, PT, R116, R72, RZ ;  /* 0x0000004874247210 */ /* 0x000fe40007f1e0ff */
[----:B------:R-:W-:Y:S01]  /*1c40*/  PRMT R35, RZ, 0x7610, R35 ;  /* 0x00007610ff237816 */ /* 0x000fe20000000023 */
[C---:B------:R-:W-:Y:S01]  /*1c50*/  IMAD.X R15, R117.reuse, 0x1, R80, P2 ;  /* 0x00000001750f7824 */ /* 0x040fe200010e0650 */
[----:B------:R-:W-:Y:S01]  /*1c60*/  PRMT R31, RZ, 0x7610, R31 ;  /* 0x00007610ff1f7816 */ /* 0x000fe2000000001f */
[----:B------:R-:W-:Y:S01]  /*1c70*/  IMAD.X R37, R117, 0x1, R78, P0 ;  /* 0x0000000175257824 */ /* 0x000fe200000e064e */
[----:B------:R-:W-:Y:S02]  /*1c80*/  PRMT R27, RZ, 0x7610, R27 ;  /* 0x00007610ff1b7816 */ /* 0x000fe4000000001b */
[----:B------:R0:W3:Y:S04]  /*1c90*/  @!P3 LDG.E.U16 R35, desc[UR8][R14.64] ;  /* 0x000000080e23b981 */ /* 0x0000e8000c1e1500 */
[----:B------:R1:W4:Y:S04]  /*1ca0*/  @!P4 LDG.E.U16 R31, desc[UR8][R18.64] ;  /* 0x00000008121fc981 */ /* 0x000328000c1e1500 */
[----:B------:R-:W5:Y:S01]  /*1cb0*/  @!P1 LDG.E.U16 R27, desc[UR8][R36.64] ;  /* 0x00000008241b9981 */ /* 0x000f62000c1e1500 */
[----:B------:R-:W-:Y:S01]  /*1cc0*/  BAR.SYNC.DEFER_BLOCKING 0x0 ;  /* 0x0000000000007b1d */ /* 0x000fe20000010000 */
[----:B------:R-:W-:Y:S01]  /*1cd0*/  ISETP.GE.AND P2, PT, R87, UR7, PT ;  /* 0x0000000757007c0c */ /* 0x000fe2000bf46270 */
[----:B0-----:R-:W-:Y:S01]  /*1ce0*/  IMAD.WIDE R14, R83, 0x2, R74 ;  /* 0x00000002530e7825 */ /* 0x001fe200078e024a */
[----:B------:R-:W-:-:S02]  /*1cf0*/  PRMT R29, RZ, 0x7610, R29 ;  /* 0x00007610ff1d7816 */ /* 0x000fc4000000001d */
[----:B------:R-:W-:Y:S01]  /*1d00*/  PRMT R43, RZ, 0x7610, R43 ;  /* 0x00007610ff2b7816 */ /* 0x000fe2000000002b */
[----:B------:R-:W-:Y:S01]  /*1d10*/  IMAD.WIDE R16, R83, 0x2, R90 ;  /* 0x0000000253107825 */ /* 0x000fe200078e025a */
[----:B------:R-:W-:-:S03]  /*1d20*/  PRMT R41, RZ, 0x7610, R41 ;  /* 0x00007610ff297816 */ /* 0x000fc60000000029 */
[C---:B------:R-:W-:Y:S01]  /*1d30*/  IMAD.WIDE R120, R83.reuse, 0x2, R96 ;  /* 0x0000000253787825 */ /* 0x040fe200078e0260 */
[----:B------:R-:W-:Y:S02]  /*1d40*/  PRMT R25, RZ, 0x7610, R25 ;  /* 0x00007610ff197816 */ /* 0x000fe40000000019 */
[----:B-1----:R-:W-:Y:S01]  /*1d50*/  PRMT R19, RZ, 0x7610, R19 ;  /* 0x00007610ff137816 */ /* 0x002fe20000000013 */
[C---:B------:R-:W-:Y:S01]  /*1d60*/  IMAD.WIDE R122, R83.reuse, 0x2, R98 ;  /* 0x00000002537a7825 */ /* 0x040fe200078e0262 */
[----:B------:R-:W-:Y:S02]  /*1d70*/  PRMT R39, RZ, 0x7610, R39 ;  /* 0x00007610ff277816 */ /* 0x000fe40000000027 */
[----:B------:R-:W-:Y:S01]  /*1d80*/  PRMT R24, RZ, 0x7610, R24 ;  /* 0x00007610ff187816 */ /* 0x000fe20000000018 */
[----:B------:R0:W5:Y:S04]  /*1d90*/  @!P2 LDG.E.U16 R29, desc[UR8][R14.64] ;  /* 0x000000080e1da981 */ /* 0x000168000c1e1500 */
[----:B------:R1:W5:Y:S04]  /*1da0*/  @!P2 LDG.E.U16 R43, desc[UR8][R16.64] ;  /* 0x00000008102ba981 */ /* 0x000368000c1e1500 */
[----:B------:R1:W5:Y:S01]  /*1db0*/  @!P2 LDG.E.U16 R41, desc[UR8][R120.64] ;  /* 0x000000087829a981 */ /* 0x000362000c1e1500 */
[----:B0-----:R-:W-:Y:S01]  /*1dc0*/  IMAD.WIDE R14, R83, 0x2, R92 ;  /* 0x00000002530e7825 */ /* 0x001fe200078e025c */
[----:B------:R-:W-:-:S02]  /*1dd0*/  PRMT R37, RZ, 0x7610, R37 ;  /* 0x00007610ff257816 */ /* 0x000fc40000000025 */
[----:B------:R-:W5:Y:S01]  /*1de0*/  @!P2 LDG.E.U16 R39, desc[UR8][R122.64] ;  /* 0x000000087a27a981 */ /* 0x000f62000c1e1500 */
[C---:B-1----:R-:W-:Y:S01]  /*1df0*/  IMAD.WIDE R16, R83.reuse, 0x2, R94 ;  /* 0x0000000253107825 */ /* 0x042fe200078e025e */
[----:B------:R-:W-:Y:S02]  /*1e00*/  PRMT R26, RZ, 0x7610, R26 ;  /* 0x00007610ff1a7816 */ /* 0x000fe4000000001a */
[----:B------:R0:W5:Y:S01]  /*1e10*/  @!P2 LDG.E.U16 R25, desc[UR8][R14.64] ;  /* 0x000000080e19a981 */ /* 0x000162000c1e1500 */
[C---:B------:R-:W-:Y:S01]  /*1e20*/  IMAD.WIDE R120, R83.reuse, 0x2, R106 ;  /* 0x0000000253787825 */ /* 0x040fe200078e026a */
[----:B------:R-:W-:Y:S02]  /*1e30*/  PRMT R18, RZ, 0x7610, R18 ;  /* 0x00007610ff127816 */ /* 0x000fe40000000012 */
[----:B------:R1:W5:Y:S01]  /*1e40*/  @!P2 LDG.E.U16 R19, desc[UR8][R16.64] ;  /* 0x000000081013a981 */ /* 0x000362000c1e1500 */
[----:B------:R-:W-:Y:S01]  /*1e50*/  PRMT R89, RZ, 0x7610, R89 ;  /* 0x00007610ff597816 */ /* 0x000fe20000000059 */
[----:B------:R-:W-:-:S02]  /*1e60*/  IMAD.WIDE R124, R83, 0x2, R100 ;  /* 0x00000002537c7825 */ /* 0x000fc400078e0264 */
[----:B------:R1:W5:Y:S02]  /*1e70*/  @!P2 LDG.E.U16 R24, desc[UR8][R120.64] ;  /* 0x000000087818a981 */ /* 0x000364000c1e1500 */
[C---:B0-----:R-:W-:Y:S01]  /*1e80*/  IMAD.WIDE R14, R83.reuse, 0x2, R102 ;  /* 0x00000002530e7825 */ /* 0x041fe200078e0266 */
[----:B------:R-:W-:Y:S01]  /*1e90*/  PRMT R32, RZ, 0x7610, R32 ;  /* 0x00007610ff207816 */ /* 0x000fe20000000020 */
[----:B------:R0:W5:Y:S02]  /*1ea0*/  @!P2 LDG.E.U16 R37, desc[UR8][R124.64] ;  /* 0x000000087c25a981 */ /* 0x000164000c1e1500 */
[C---:B-1----:R-:W-:Y:S01]  /*1eb0*/  IMAD.WIDE R16, R83.reuse, 0x2, R104 ;  /* 0x0000000253107825 */ /* 0x042fe200078e0268 */
[----:B------:R-:W-:Y:S01]  /*1ec0*/  PRMT R30, RZ, 0x7610, R30 ;  /* 0x00007610ff1e7816 */ /* 0x000fe2000000001e */
[----:B------:R1:W5:Y:S02]  /*1ed0*/  @!P2 LDG.E.U16 R26, desc[UR8][R14.64] ;  /* 0x000000080e1aa981 */ /* 0x000364000c1e1500 */
[----:B------:R-:W-:Y:S01]  /*1ee0*/  IMAD.WIDE R122, R83, 0x2, R108 ;  /* 0x00000002537a7825 */ /* 0x000fe200078e026c */
[----:B------:R-:W-:Y:S01]  /*1ef0*/  PRMT R28, RZ, 0x7610, R28 ;  /* 0x00007610ff1c7816 */ /* 0x000fe2000000001c */
[----:B------:R1:W5:Y:S02]  /*1f00*/  @!P2 LDG.E.U16 R18, desc[UR8][R16.64] ;  /* 0x000000081012a981 */ /* 0x000364000c1e1500 */
[----:B------:R-:W-:-:S02]  /*1f10*/  IMAD.MOV.U32 R120, RZ, RZ, R12 ;  /* 0x000000ffff787224 */ /* 0x000fc400078e000c */
[----:B------:R-:W-:Y:S01]  /*1f20*/  IMAD.MOV.U32 R121, RZ, RZ, R13 ;  /* 0x000000ffff797224 */ /* 0x000fe200078e000d */
[----:B------:R1:W5:Y:S01]  /*1f30*/  @!P2 LDG.E.U16 R89, desc[UR8][R122.64] ;  /* 0x000000087a59a981 */ /* 0x000362000c1e1500 */
[----:B------:R-:W-:Y:S01]  /*1f40*/  PRMT R34, RZ, 0x7610, R34 ;  /* 0x00007610ff227816 */ /* 0x000fe20000000022 */
[----:B0-----:R-:W-:Y:S01]  /*1f50*/  IMAD.WIDE R124, R83, 0x2, R110 ;  /* 0x00000002537c7825 */ /* 0x001fe200078e026e */
[----:B------:R-:W-:-:S03]  /*1f60*/  PRMT R36, RZ, 0x7610, R36 ;  /* 0x00007610ff247816 */ /* 0x000fc60000000024 */
[C---:B-1----:R-:W-:Y:S01]  /*1f70*/  IMAD.WIDE R14, R83.reuse, 0x2, R112 ;  /* 0x00000002530e7825 */ /* 0x042fe200078e0270 */
[----:B------:R-:W5:Y:S03]  /*1f80*/  @!P2 LDG.E.U16 R32, desc[UR8][R124.64] ;  /* 0x000000087c20a981 */ /* 0x000f66000c1e1500 */
[C---:B------:R-:W-:Y:S01]  /*1f90*/  IMAD.WIDE R16, R83.reuse, 0x2, R114 ;  /* 0x0000000253107825 */ /* 0x040fe200078e0272 */
[----:B------:R-:W5:Y:S03]  /*1fa0*/  @!P2 LDG.E.U16 R30, desc[UR8][R14.64] ;  /* 0x000000080e1ea981 */ /* 0x000f66000c1e1500 */
[C---:B------:R-:W-:Y:S01]  /*1fb0*/  IMAD.WIDE R12, R83.reuse, 0x2, R118 ;  /* 0x00000002530c7825 */ /* 0x040fe200078e0276 */
[----:B------:R-:W5:Y:S03]  /*1fc0*/  @!P2 LDG.E.U16 R28, desc[UR8][R16.64] ;  /* 0x00000008101ca981 */ /* 0x000f66000c1e1500 */
[----:B------:R-:W-:Y:S01]  /*1fd0*/  IMAD.WIDE R122, R83, 0x2, R120 ;  /* 0x00000002537a7825 */ /* 0x000fe200078e0278 */
[----:B------:R-:W5:Y:S04]  /*1fe0*/  @!P2 LDG.E.U16 R34, desc[UR8][R12.64] ;  /* 0x000000080c22a981 */ /* 0x000f68000c1e1500 */
[----:B------:R-:W5:Y:S01]  /*1ff0*/  @!P2 LDG.E.U16 R36, desc[UR8][R122.64] ;  /* 0x000000087a24a981 */ /* 0x000f62000c1e1500 */
[----:B------:R-:W-:-:S04]  /*2000*/  UIADD3 UR6, UPT, UPT, UR6, -0x1, URZ ;  /* 0xffffffff06067890 */ /* 0x000fc8000fffe0ff */
[----:B------:R-:W-:Y:S01]  /*2010*/  UISETP.NE.U32.AND UP0, UPT, UR6, URZ, UPT ;  /* 0x000000ff0600728c */ /* 0x000fe2000bf05070 */
[----:B------:R-:W-:Y:S01]  /*2020*/  IMAD.WIDE R118, R81, 0x2, R118 ;  /* 0x0000000251767825 */ /* 0x000fe200078e0276 */
[----:B------:R-:W-:-:S03]  /*2030*/  UIADD3 UR7, UPT, UPT, UR7, -0x20, URZ ;  /* 0xffffffe007077890 */ /* 0x000fc6000fffe0ff */
[----:B------:R-:W-:-:S04]  /*2040*/  IMAD.WIDE R114, R81, 0x2, R114 ;  /* 0x0000000251727825 */ /* 0x000fc800078e0272 */
        /* <DEDUP_REMOVED lines=13> */
[----:B------:R-:W-:Y:S01]  /*2120*/  IMAD.WIDE R116, R82, 0x2, R116 ;  /* 0x0000000252747825 */ /* 0x000fe200078e0274 */
[----:B--2---:R-:W-:Y:S04]  /*2130*/  STS.U16 [R88+UR5+0x4000], R33 ;  /* 0x0040002158007988 */ /* 0x004fe80008000405 */
[----:B---3--:R-:W-:Y:S04]  /*2140*/  STS.U16 [R88+UR5+0x4400], R35 ;  /* 0x0044002358007988 */ /* 0x008fe80008000405 */
[----:B----4-:R-:W-:Y:S04]  /*2150*/  STS.U16 [R88+UR5+0x4800], R31 ;  /* 0x0048001f58007988 */ /* 0x010fe80008000405 */
[----:B-----5:R-:W-:Y:S04]  /*2160*/  STS.U16 [R88+UR5+0x4c00], R27 ;  /* 0x004c001b58007988 */ /* 0x020fe80008000405 */
[----:B------:R-:W-:Y:S04]  /*2170*/  STS.U16 [R84+UR5], R29 ;  /* 0x0000001d54007988 */ /* 0x000fe80008000405 */
[----:B------:R-:W-:Y:S04]  /*2180*/  STS.U16 [R84+UR5+0x400], R43 ;  /* 0x0004002b54007988 */ /* 0x000fe80008000405 */
        /* <DEDUP_REMOVED lines=13> */
[----:B------:R-:W-:Y:S01]  /*2260*/  STS.U16 [R84+UR5+0x3c00], R36 ;  /* 0x003c002454007988 */ /* 0x000fe20008000405 */
[----:B------:R-:W-:Y:S06]  /*2270*/  BAR.SYNC.DEFER_BLOCKING 0x0 ;  /* 0x0000000000007b1d */ /* 0x000fec0000010000 */
[----:B------:R-:W-:Y:S04]  /*2280*/  LDSM.16.MT88.4 R40, [R11+UR5+0x4000] ;  /* 0x004000050b28783b */ /* 0x000fe80008004200 */
[----:B------:R-:W0:Y:S04]  /*2290*/  LDSM.16.M88.4 R36, [R10] ;  /* 0x000000000a24783b */ /* 0x000e280000000200 */
[----:B------:R-:W1:Y:S04]  /*22a0*/  LDSM.16.M88.4 R16, [R10+0x1000] ;  /* 0x001000000a10783b */ /* 0x000e680000000200 */
[----:B------:R-:W2:Y:S04]  /*22b0*/  LDSM.16.M88.4 R12, [R10+0x2000] ;  /* 0x002000000a0c783b */ /* 0x000ea80000000200 */
[----:B------:R-:W3:Y:S04]  /*22c0*/  LDSM.16.M88.4 R32, [R10+0x3000] ;  /* 0x003000000a20783b */ /* 0x000ee80000000200 */
[----:B------:R-:W4:Y:S04]  /*22d0*/  LDSM.16.MT88.4 R28, [R85+UR5+0x4000] ;  /* 0x00400005551c783b */ /* 0x000f280008004200 */
[----:B------:R-:W5:Y:S01]  /*22e0*/  LDSM.16.MT88.4 R24, [R11+UR5+0x4800] ;  /* 0x004800050b18783b */ /* 0x000f620008004200 */
[C---:B0-----:R-:W-:Y:S08]  /*22f0*/  HMMA.16816.F32.BF16 R68, R40.reuse, R36, R68 ;  /* 0x000000242844723c */ /* 0x041ff00000041844 */
[C---:B-1----:R-:W-:Y:S08]  /*2300*/  HMMA.16816.F32.BF16 R64, R40.reuse, R16, R64 ;  /* 0x000000102840723c */ /* 0x042ff00000041840 */
[C---:B--2---:R-:W-:Y:S08]  /*2310*/  HMMA.16816.F32.BF16 R60, R40.reuse, R12, R60 ;  /* 0x0000000c283c723c */ /* 0x044ff0000004183c */
[----:B---3--:R-:W-:Y:S01]  /*2320*/  HMMA.16816.F32.BF16 R56, R40, R32, R56 ;  /* 0x000000202838723c */ /* 0x008fe20000041838 */
[----:B------:R-:W0:Y:S07]  /*2330*/  LDSM.16.MT88.4 R40, [R85+UR5+0x4800] ;  /* 0x004800055528783b */ /* 0x000e2e0008004200 */
[C---:B----4-:R-:W-:Y:S08]  /*2340*/  HMMA.16816.F32.BF16 R52, R28.reuse, R36, R52 ;  /* 0x000000241c34723c */ /* 0x050ff00000041834 */
[C---:B------:R-:W-:Y:S08]  /*2350*/  HMMA.16816.F32.BF16 R48, R28.reuse, R16, R48 ;  /* 0x000000101c30723c */ /* 0x040ff00000041830 */
[C---:B------:R-:W-:Y:S08]  /*2360*/  HMMA.16816.F32.BF16 R44, R28.reuse, R12, R44 ;  /* 0x0000000c1c2c723c */ /* 0x040ff0000004182c */
[----:B------:R-:W-:Y:S08]  /*2370*/  HMMA.16816.F32.BF16 R20, R28, R32, R20 ;  /* 0x000000201c14723c */ /* 0x000ff00000041814 */
[C---:B-----5:R-:W-:Y:S08]  /*2380*/  HMMA.16816.F32.BF16 R68, R24.reuse, R38, R68 ;  /* 0x000000261844723c */ /* 0x060ff00000041844 */
[C---:B------:R-:W-:Y:S08]  /*2390*/  HMMA.16816.F32.BF16 R64, R24.reuse, R18, R64 ;  /* 0x000000121840723c */ /* 0x040ff00000041840 */
[C---:B------:R-:W-:Y:S08]  /*23a0*/  HMMA.16816.F32.BF16 R60, R24.reuse, R14, R60 ;  /* 0x0000000e183c723c */ /* 0x040ff0000004183c */
[----:B------:R-:W-:Y:S08]  /*23b0*/  HMMA.16816.F32.BF16 R56, R24, R34, R56 ;  /* 0x000000221838723c */ /* 0x000ff00000041838 */
[C---:B0-----:R-:W-:Y:S08]  /*23c0*/  HMMA.16816.F32.BF16 R52, R40.reuse, R38, R52 ;  /* 0x000000262834723c */ /* 0x041ff00000041834 */
[C---:B------:R-:W-:Y:S08]  /*23d0*/  HMMA.16816.F32.BF16 R48, R40.reuse, R18, R48 ;  /* 0x000000122830723c */ /* 0x040ff00000041830 */
[C---:B------:R-:W-:Y:S08]  /*23e0*/  HMMA.16816.F32.BF16 R44, R40.reuse, R14, R44 ;  /* 0x0000000e282c723c */ /* 0x040ff0000004182c */
[----:B------:R-:W-:Y:S01]  /*23f0*/  HMMA.16816.F32.BF16 R20, R40, R34, R20 ;  /* 0x000000222814723c */ /* 0x000fe20000041814 */
[----:B------:R-:W-:Y:S01]  /*2400*/  IMAD.WIDE R12, R81, 0x2, R120 ;  /* 0x00000002510c7825 */ /* 0x000fe200078e0278 */
[----:B------:R-:W-:-:S03]  /*2410*/  NOP ;  /* 0x0000000000007918 */ /* 0x000fc60000000000 */
[----:B------:R-:W-:-:S15]  /*2420*/  BRA.U UP0, `(.L_x_2) ;  /* 0xfffffff500d47547 */ /* 0x000fde000b83ffff */
[----:B------:R-:W-:Y:S02]  /*2430*/  F2FP.BF16.F32.PACK_AB R4, R51, R55 ;  /* 0x000000373304723e */ /* 0x000fe400000010ff */
[----:B------:R-:W-:Y:S02]  /*2440*/  F2FP.BF16.F32.PACK_AB R10, R67, R71 ;  /* 0x00000047430a723e */ /* 0x000fe400000010ff */
[----:B------:R-:W-:Y:S02]  /*2450*/  F2FP.BF16.F32.PACK_AB R12, R49, R53 ;  /* 0x00000035310c723e */ /* 0x000fe400000010ff */
[----:B------:R-:W-:Y:S02]  /*2460*/  F2FP.BF16.F32.PACK_AB R14, R65, R69 ;  /* 0x00000045410e723e */ /* 0x000fe400000010ff */
[----:B------:R-:W-:Y:S02]  /*2470*/  F2FP.BF16.F32.PACK_AB R5, R23, R47 ;  /* 0x0000002f1705723e */ /* 0x000fe400000010ff */
[----:B------:R-:W-:-:S02]  /*2480*/  F2FP.BF16.F32.PACK_AB R51, R22, R46 ;  /* 0x0000002e1633723e */ /* 0x000fc400000010ff */
        /* <DEDUP_REMOVED lines=9> */
[----:B------:R-:W-:-:S07]  /*2520*/  F2FP.BF16.F32.PACK_AB R64, R64, R68 ;  /* 0x000000444040723e */ /* 0x000fce00000010ff */
.L_x_1:
[C---:B------:R-:W-:Y:S01]  /*2530*/  IMAD.SHL.U32 R6, R0.reuse, 0x20, RZ ;  /* 0x0000002000067824 */ /* 0x040fe200078e00ff */
[----:B------:R-:W-:Y:S01]  /*2540*/  BAR.SYNC.DEFER_BLOCKING 0x0 ;  /* 0x0000000000007b1d */ /* 0x000fe20000010000 */
[----:B------:R-:W-:Y:S02]  /*2550*/  LOP3.LUT R17, R0, 0xc, RZ, 0xc0, !PT ;  /* 0x0000000c00117812 */ /* 0x000fe400078ec0ff */
[----:B------:R-:W-:Y:S02]  /*2560*/  SHF.R.S32.HI R16, RZ, 0x4, R0 ;  /* 0x00000004ff107819 */ /* 0x000fe40000011400 */
[----:B------:R-:W-:-:S03]  /*2570*/  LOP3.LUT R6, R6, 0x1c60, RZ, 0xc0, !PT ;  /* 0x00001c6006067812 */ /* 0x000fc600078ec0ff */
[----:B------:R-:W0:Y:S01]  /*2580*/  LDC R20, c[0x0][0x3b8] ;  /* 0x0000ee00ff147b82 */ /* 0x000e220000000800 */
[----:B------:R-:W-:Y:S01]  /*2590*/  SGXT R16, R16, 0x1 ;  /* 0x000000011010781a */ /* 0x000fe20000000200 */
[----:B------:R-:W1:Y:S01]  /*25a0*/  LDCU UR4, c[0x0][0x3b4] ;  /* 0x00007680ff0477ac */ /* 0x000e620008000800 */
[----:B------:R-:W-:Y:S01]  /*25b0*/  LOP3.LUT R8, R8, 0x3f8, RZ, 0xc0, !PT ;  /* 0x000003f808087812 */ /* 0x000fe200078ec0ff */
[----:B------:R-:W-:Y:S01]  /*25c0*/  IMAD R19, R17, 0x2, R6 ;  /* 0x0000000211137824 */ /* 0x000fe200078e0206 */
[----:B------:R-:W-:Y:S01]  /*25d0*/  SHF.R.U32.HI R0, RZ, 0x1, R0 ;  /* 0x00000001ff007819 */ /* 0x000fe20000011600 */
[----:B------:R-:W2:Y:S01]  /*25e0*/  LDCU.128 UR12, c[0x0][0x390] ;  /* 0x00007200ff0c77ac */ /* 0x000ea20008000c00 */
[----:B------:R-:W-:Y:S01]  /*25f0*/  LOP3.LUT R6, R7, 0xf0, R2, 0xfe, !PT ;  /* 0x000000f007067812 */ /* 0x000fe200078efe02 */
[----:B------:R-:W-:Y:S01]  /*2600*/  IMAD R8, R17, 0x800, R8 ;  /* 0x0000080011087824 */ /* 0x000fe200078e0208 */
[----:B------:R-:W-:Y:S02]  /*2610*/  LOP3.LUT R19, R19, 0x2020, R16, 0x78, !PT ;  /* 0x0000202013137812 */ /* 0x000fe400078e7810 */
[----:B------:R-:W-:-:S02]  /*2620*/  LOP3.LUT R17, R7, R2, RZ, 0xfc, !PT ;  /* 0x0000000207117212 */ /* 0x000fc400078efcff */
[----:B------:R-:W-:Y:S02]  /*2630*/  LOP3.LUT R19, R19, 0x80, R0, 0xf8, !PT ;  /* 0x0000008013137812 */ /* 0x000fe400078ef800 */
[----:B------:R-:W-:Y:S02]  /*2640*/  LOP3.LUT R46, R8, 0x60, R9, 0x78, !PT ;  /* 0x00000060082e7812 */ /* 0x000fe400078e7809 */
[----:B------:R-:W-:Y:S01]  /*2650*/  LOP3.LUT R8, R19, 0x40, RZ, 0x3c, !PT ;  /* 0x0000004013087812 */ /* 0x000fe200078e3cff */
[----:B------:R-:W-:Y:S01]  /*2660*/  STS.64 [R19+UR5], R64 ;  /* 0x0000004013007988 */ /* 0x000fe20008000a05 */
[--C-:B------:R-:W-:Y:S01]  /*2670*/  LOP3.LUT R0, R7, 0xe8, R2.reuse, 0xfe, !PT ;  /* 0x000000e807007812 */ /* 0x100fe200078efe02 */
[----:B-1----:R-:W-:Y:S01]  /*2680*/  IMAD R22, R3, UR4, RZ ;  /* 0x0000000403167c24 */ /* 0x002fe2000f8e02ff */
[C-C-:B------:R-:W-:Y:S01]  /*2690*/  LOP3.LUT R36, R7.reuse, 0xe0, R2.reuse, 0xfe, !PT ;  /* 0x000000e007247812 */ /* 0x140fe200078efe02 */
[----:B------:R-:W-:Y:S01]  /*26a0*/  STS.64 [R19+UR5+0x200], R14 ;  /* 0x0002000e13007988 */ /* 0x000fe20008000a05 */
[--C-:B------:R-:W-:Y:S01]  /*26b0*/  LOP3.LUT R23, R7, 0xd0, R2.reuse, 0xfe, !PT ;  /* 0x000000d007177812 */ /* 0x100fe200078efe02 */
[----:B0-----:R-:W-:Y:S01]  /*26c0*/  IMAD R35, R17, R20, RZ ;  /* 0x0000001411237224 */ /* 0x001fe200078e02ff */
[C-C-:B------:R-:W-:Y:S01]  /*26d0*/  LOP3.LUT R25, R7.reuse, 0xc8, R2.reuse, 0xfe, !PT ;  /* 0x000000c807197812 */ /* 0x140fe200078efe02 */
[----:B------:R0:W-:Y:S01]  /*26e0*/  STS.64 [R19+UR5+0x100], R48 ;  /* 0x0001003013007988 */ /* 0x0001e20008000a05 */
[----:B------:R-:W-:-:S02]  /*26f0*/  LOP3.LUT R24, R7, 0xc0, R2, 0xfe, !PT ;  /* 0x000000c007187812 */ /* 0x000fc400078efe02 */
[C-C-:B------:R-:W-:Y:S01]  /*2700*/  LOP3.LUT R47, R7.reuse, 0xb8, R2.reuse, 0xfe, !PT ;  /* 0x000000b8072f7812 */ /* 0x140fe200078efe02 */
[----:B------:R1:W-:Y:S01]  /*2710*/  STS.64 [R19+UR5+0x300], R12 ;  /* 0x0003000c13007988 */ /* 0x0003e20008000a05 */
[C-C-:B------:R-:W-:Y:S02]  /*2720*/  LOP3.LUT R52, R7.reuse, 0x90, R2.reuse, 0xfe, !PT ;  /* 0x0000009007347812 */ /* 0x140fe400078efe02 */
[C-C-:B------:R-:W-:Y:S01]  /*2730*/  LOP3.LUT R53, R7.reuse, 0x88, R2.reuse, 0xfe, !PT ;  /* 0x0000008807357812 */ /* 0x140fe200078efe02 */
[----:B------:R-:W-:Y:S01]  /*2740*/  STS.64 [R8+UR5+0x4000], R66 ;  /* 0x0040004208007988 */ /* 0x000fe20008000a05 */
[C-C-:B------:R-:W-:Y:S02]  /*2750*/  LOP3.LUT R54, R7.reuse, 0x80, R2.reuse, 0xfe, !PT ;  /* 0x0000008007367812 */ /* 0x140fe400078efe02 */
[C-C-:B------:R-:W-:Y:S01]  /*2760*/  LOP3.LUT R55, R7.reuse, 0x78, R2.reuse, 0xfe, !PT ;  /* 0x0000007807377812 */ /* 0x140fe200078efe02 */
[----:B------:R-:W-:Y:S01]  /*2770*/  STS.64 [R8+UR5+0x4200], R10 ;  /* 0x0042000a08007988 */ /* 0x000fe20008000a05 */
[----:B0-----:R-:W-:-:S02]  /*2780*/  LOP3.LUT R48, R7, 0xb0, R2, 0xfe, !PT ;  /* 0x000000b007307812 */ /* 0x001fc400078efe02 */
[C-C-:B------:R-:W-:Y:S01]  /*2790*/  LOP3.LUT R49, R7.reuse, 0xa8, R2.reuse, 0xfe, !PT ;  /* 0x000000a807317812 */ /* 0x140fe200078efe02 */
[----:B------:R0:W-:Y:S01]  /*27a0*/  STS.64 [R8+UR5+0x4100], R50 ;  /* 0x0041003208007988 */ /* 0x0001e20008000a05 */
[C-C-:B-1----:R-:W-:Y:S02]  /*27b0*/  LOP3.LUT R19, R7.reuse, 0xd8, R2.reuse, 0xfe, !PT ;  /* 0x000000d807137812 */ /* 0x142fe400078efe02 */
[C-C-:B------:R-:W-:Y:S01]  /*27c0*/  LOP3.LUT R56, R7.reuse, 0x70, R2.reuse, 0xfe, !PT ;  /* 0x0000007007387812 */ /* 0x140fe200078efe02 */
[----:B------:R-:W-:Y:S01]  /*27d0*/  STS.64 [R8+UR5+0x4300], R4 ;  /* 0x0043000408007988 */ /* 0x000fe20008000a05 */
[C-C-:B------:R-:W-:Y:S02]  /*27e0*/  LOP3.LUT R37, R7.reuse, 0x68, R2.reuse, 0xfe, !PT ;  /* 0x0000006807257812 */ /* 0x140fe400078efe02 */
[C-C-:B------:R-:W-:Y:S01]  /*27f0*/  LOP3.LUT R38, R7.reuse, 0x60, R2.reuse, 0xfe, !PT ;  /* 0x0000006007267812 */ /* 0x140fe200078efe02 */
[----:B------:R-:W-:Y:S01]  /*2800*/  BAR.SYNC.DEFER_BLOCKING 0x0 ;  /* 0x0000000000007b1d */ /* 0x000fe20000010000 */
[----:B------:R-:W-:-:S02]  /*2810*/  LOP3.LUT R39, R7, 0x58, R2, 0xfe, !PT ;  /* 0x0000005807277812 */ /* 0x000fc400078efe02 */
[C-C-:B------:R-:W-:Y:S02]  /*2820*/  LOP3.LUT R40, R7.reuse, 0x50, R2.reuse, 0xfe, !PT ;  /* 0x0000005007287812 */ /* 0x140fe400078efe02 */
[C-C-:B0-----:R-:W-:Y:S02]  /*2830*/  LOP3.LUT R50, R7.reuse, 0xa0, R2.reuse, 0xfe, !PT ;  /* 0x000000a007327812 */ /* 0x141fe400078efe02 */
[C-C-:B------:R-:W-:Y:S02]  /*2840*/  LOP3.LUT R51, R7.reuse, 0x98, R2.reuse, 0xfe, !PT ;  /* 0x0000009807337812 */ /* 0x140fe400078efe02 */
[C-C-:B------:R-:W-:Y:S02]  /*2850*/  LOP3.LUT R41, R7.reuse, 0x48, R2.reuse, 0xfe, !PT ;  /* 0x0000004807297812 */ /* 0x140fe400078efe02 */
[C-C-:B------:R-:W-:Y:S02]  /*2860*/  LOP3.LUT R42, R7.reuse, 0x40, R2.reuse, 0xfe, !PT ;  /* 0x00000040072a7812 */ /* 0x140fe400078efe02 */
[----:B------:R-:W-:-:S02]  /*2870*/  LOP3.LUT R43, R7, 0x38, R2, 0xfe, !PT ;  /* 0x00000038072b7812 */ /* 0x000fc400078efe02 */
[C-C-:B------:R-:W-:Y:S02]  /*2880*/  LOP3.LUT R44, R7.reuse, 0x30, R2.reuse, 0xfe, !PT ;  /* 0x00000030072c7812 */ /* 0x140fe400078efe02 */
[C-C-:B------:R-:W-:Y:S02]  /*2890*/  LOP3.LUT R33, R7.reuse, 0x28, R2.reuse, 0xfe, !PT ;  /* 0x0000002807217812 */ /* 0x140fe400078efe02 */
[C-C-:B------:R-:W-:Y:S02]  /*28a0*/  LOP3.LUT R34, R7.reuse, 0x20, R2.reuse, 0xfe, !PT ;  /* 0x0000002007227812 */ /* 0x140fe400078efe02 */
[C-C-:B------:R-:W-:Y:S02]  /*28b0*/  LOP3.LUT R18, R7.reuse, 0xf8, R2.reuse, 0xfe, !PT ;  /* 0x000000f807127812 */ /* 0x140fe400078efe02 */
[C-C-:B------:R-:W-:Y:S01]  /*28c0*/  LOP3.LUT R29, R7.reuse, 0x18, R2.reuse, 0xfe, !PT ;  /* 0x00000018071d7812 */ /* 0x140fe200078efe02 */
[----:B------:R-:W0:Y:S01]  /*28d0*/  LDS.64 R12, [R46+UR5] ;  /* 0x000000052e0c7984 */ /* 0x000e220008000a00 */
[----:B------:R-:W-:-:S02]  /*28e0*/  LOP3.LUT R15, R7, 0x10, R2, 0xfe, !PT ;  /* 0x00000010070f7812 */ /* 0x000fc400078efe02 */
[----:B--2---:R-:W-:Y:S01]  /*28f0*/  ISETP.GE.AND P0, PT, R3, UR14, PT ;  /* 0x0000000e03007c0c */ /* 0x004fe2000bf06270 */
[----:B------:R-:W1:Y:S01]  /*2900*/  LDS.64 R10, [R46+UR5+0x400] ;  /* 0x000400052e0a7984 */ /* 0x000e620008000a00 */
[----:B------:R-:W-:Y:S01]  /*2910*/  LOP3.LUT R7, R7, 0x8, R2, 0xfe, !PT ;  /* 0x0000000807077812 */ /* 0x000fe200078efe02 */
[-C--:B------:R-:W-:Y:S01]  /*2920*/  IMAD R31, R15, R20.reuse, RZ ;  /* 0x000000140f1f7224 */ /* 0x080fe200078e02ff */
[----:B------:R-:W-:Y:S01]  /*2930*/  LEA R21, P4, R22, UR12, 0x1 ;  /* 0x0000000c16157c11 */ /* 0x000fe2000f8808ff */
[----:B------:R-:W2:Y:S01]  /*2940*/  LDS.64 R4, [R46+UR5+0x800] ;  /* 0x000800052e047984 */ /* 0x000ea20008000a00 */
[----:B------:R-:W-:Y:S01]  /*2950*/  ISETP.LT.AND P1, PT, R6, UR15, !P0 ;  /* 0x0000000f06007c0c */ /* 0x000fe2000c721270 */
[CC--:B------:R-:W-:Y:S01]  /*2960*/  IMAD R16, R7.reuse, R20.reuse, RZ ;  /* 0x0000001407107224 */ /* 0x0c0fe200078e02ff */
[----:B------:R-:W-:Y:S01]  /*2970*/  ISETP.LT.AND P3, PT, R7, UR15, !P0 ;  /* 0x0000000f07007c0c */ /* 0x000fe2000c761270 */
[----:B------:R-:W3:Y:S01]  /*2980*/  LDS.64 R8, [R46+UR5+0xc00] ;  /* 0x000c00052e087984 */ /* 0x000ee20008000a00 */
[----:B------:R-:W-:Y:S01]  /*2990*/  ISETP.LT.AND P2, PT, R17, UR15, !P0 ;  /* 0x0000000f11007c0c */ /* 0x000fe2000c741270 */
[----:B------:R-:W-:Y:S01]  /*29a0*/  IMAD R45, R29, R20, RZ ;  /* 0x000000141d2d7224 */ /* 0x000fe200078e02ff */
[----:B------:R-:W-:Y:S01]  /*29b0*/  LEA.HI.X.SX32 R22, R22, UR13, 0x1, P4 ;  /* 0x0000000d16167c11 */ /* 0x000fe2000a0f0eff */
[----:B------:R-:W4:Y:S01]  /*29c0*/  LDS.64 R2, [R46+UR5+0x1000] ;  /* 0x001000052e027984 */ /* 0x000f220008000a00 */
[----:B------:R-:W-:-:S02]  /*29d0*/  LEA R26, P5, R35, R21, 0x1 ;  /* 0x00000015231a7211 */ /* 0x000fc400078a08ff */
[----:B------:R-:W-:Y:S01]  /*29e0*/  ISETP.LT.AND P4, PT, R15, UR15, !P0 ;  /* 0x0000000f0f007c0c */ /* 0x000fe2000c781270 */
[----:B------:R-:W5:Y:S01]  /*29f0*/  LDS.64 R6, [R46+UR5+0x1400] ;  /* 0x001400052e067984 */ /* 0x000f620008000a00 */
[-C--:B------:R-:W-:Y:S02]  /*2a00*/  LEA R28, P6, R16, R21.reuse, 0x1 ;  /* 0x00000015101c7211 */ /* 0x080fe400078c08ff */
[-C--:B------:R-:W-:Y:S01]  /*2a10*/  LEA.HI.X.SX32 R27, R35, R22.reuse, 0x1, P5 ;  /* 0x00000016231b7211 */ /* 0x080fe200028f0eff */
[----:B------:R-:W5:Y:S01]  /*2a20*/  LDS.64 R14, [R46+UR5+0x1800] ;  /* 0x001800052e0e7984 */ /* 0x000f620008000a00 */
[----:B------:R-:W-:Y:S01]  /*2a30*/  ISETP.LT.AND P5, PT, R29, UR15, !P0 ;  /* 0x0000000f1d007c0c */ /* 0x000fe2000c7a1270 */
[----:B------:R-:W-:Y:S01]  /*2a40*/  IMAD R35, R20, 0x20, R35 ;  /* 0x0000002014237824 */ /* 0x000fe200078e0223 */
[----:B------:R-:W-:Y:S02]  /*2a50*/  LEA.HI.X.SX32 R29, R16, R22, 0x1, P6 ;  /* 0x00000016101d7211 */ /* 0x000fe400030f0eff */
[----:B------:R-:W5:Y:S01]  /*2a60*/  LDS.64 R16, [R46+UR5+0x1c00] ;  /* 0x001c00052e107984 */ /* 0x000f620008000a00 */
[----:B------:R-:W-:-:S03]  /*2a70*/  LEA R32, P6, R45, R21, 0x1 ;  /* 0x000000152d207211 */ /* 0x000fc600078c08ff */
[----:B0-----:R0:W-:Y:S01]  /*2a80*/  @P2 STG.E.U16 desc[UR8][R26.64], R12 ;  /* 0x0000000c1a002986 */ /* 0x0011e2000c101508 */
[----:B------:R-:W-:-:S03]  /*2a90*/  LEA R30, P2, R31, R21, 0x1 ;  /* 0x000000151f1e7211 */ /* 0x000fc600078408ff */
[----:B-1----:R1:W-:Y:S01]  /*2aa0*/  @P3 STG.E.U16 desc[UR8][R28.64], R10 ;  /* 0x0000000a1c003986 */ /* 0x0023e2000c101508 */
[-C--:B------:R-:W-:Y:S02]  /*2ab0*/  LEA.HI.X.SX32 R31, R31, R22.reuse, 0x1, P2 ;  /* 0x000000161f1f7211 */ /* 0x080fe400010f0eff */
[----:B------:R-:W-:Y:S02]  /*2ac0*/  ISETP.LT.AND P3, PT, R34, UR15, !P0 ;  /* 0x0000000f22007c0c */ /* 0x000fe4000c761270 */
[----:B------:R-:W-:Y:S01]  /*2ad0*/  ISETP.LT.AND P2, PT, R33, UR15, !P0 ;  /* 0x0000000f21007c0c */ /* 0x000fe2000c741270 */
[----:B--2---:R2:W-:Y:S01]  /*2ae0*/  @P4 STG.E.U16 desc[UR8][R30.64], R4 ;  /* 0x000000041e004986 */ /* 0x0045e2000c101508 */
[-C--:B------:R-:W-:Y:S01]  /*2af0*/  LEA R34, P4, R35, R21.reuse, 0x1 ;  /* 0x0000001523227211 */ /* 0x080fe200078808ff */
[C---:B0-----:R-:W-:Y:S01]  /*2b00*/  IMAD R27, R20.reuse, 0x8, R35 ;  /* 0x00000008141b7824 */ /* 0x041fe200078e0223 */
[-C--:B------:R-:W-:Y:S02]  /*2b10*/  LEA.HI.X.SX32 R33, R45, R22.reuse, 0x1, P6 ;  /* 0x000000162d217211 */ /* 0x080fe400030f0eff */
[----:B------:R-:W-:Y:S01]  /*2b20*/  LEA.HI.X.SX32 R35, R35, R22, 0x1, P4 ;  /* 0x0000001623237211 */ /* 0x000fe200020f0eff */
[----:B-1----:R-:W-:Y:S01]  /*2b30*/  IMAD R29, R20, 0x8, R27 ;  /* 0x00000008141d7824 */ /* 0x002fe200078e021b */
[----:B------:R-:W-:Y:S01]  /*2b40*/  LEA R26, P6, R27, R21, 0x1 ;  /* 0x000000151b1a7211 */ /* 0x000fe200078c08ff */
[----:B---3--:R0:W-:Y:S01]  /*2b50*/  @P5 STG.E.U16 desc[UR8][R32.64], R8 ;  /* 0x0000000820005986 */ /* 0x0081e2000c101508 */
[----:B------:R-:W-:-:S02]  /*2b60*/  ISETP.LT.AND P4, PT, R44, UR15, !P0 ;  /* 0x0000000f2c007c0c */ /* 0x000fc4000c781270 */
[-C--:B------:R-:W-:Y:S01]  /*2b70*/  LEA.HI.X.SX32 R27, R27, R22.reuse, 0x1, P6 ;  /* 0x000000161b1b7211 */ /* 0x080fe200030f0eff */
[C---:B--2---:R-:W-:Y:S01]  /*2b80*/  IMAD R31, R20.reuse, 0x8, R29 ;  /* 0x00000008141f7824 */ /* 0x044fe200078e021d */
[----:B----4-:R-:W-:Y:S01]  /*2b90*/  @P3 STG.E.U16 desc[UR8][R34.64], R2 ;  /* 0x0000000222003986 */ /* 0x010fe2000c101508 */
[-C--:B------:R-:W-:Y:S02]  /*2ba0*/  LEA R28, P3, R29, R21.reuse, 0x1 ;  /* 0x000000151d1c7211 */ /* 0x080fe400078608ff */
[----:B------:R-:W-:Y:S01]  /*2bb0*/  ISETP.LT.AND P5, PT, R43, UR15, !P0 ;  /* 0x0000000f2b007c0c */ /* 0x000fe2000c7a1270 */
[----:B-----5:R1:W-:Y:S01]  /*2bc0*/  @P2 STG.E.U16 desc[UR8][R26.64], R6 ;  /* 0x000000061a002986 */ /* 0x0203e2000c101508 */
[----:B------:R-:W-:Y:S01]  /*2bd0*/  LEA R30, P6, R31, R21, 0x1 ;  /* 0x000000151f1e7211 */ /* 0x000fe200078c08ff */
[----:B0-----:R-:W-:Y:S01]  /*2be0*/  IMAD R33, R20, 0x8, R31 ;  /* 0x0000000814217824 */ /* 0x001fe200078e021f */
[----:B------:R-:W-:Y:S02]  /*2bf0*/  LEA.HI.X.SX32 R29, R29, R22, 0x1, P3 ;  /* 0x000000161d1d7211 */ /* 0x000fe400018f0eff */
[----:B------:R-:W-:-:S02]  /*2c00*/  ISETP.LT.AND P2, PT, R42, UR15, !P0 ;  /* 0x0000000f2a007c0c */ /* 0x000fc4000c741270 */
[-C--:B------:R-:W-:Y:S01]  /*2c10*/  LEA.HI.X.SX32 R31, R31, R22.reuse, 0x1, P6 ;  /* 0x000000161f1f7211 */ /* 0x080fe200030f0eff */
[----:B------:R0:W-:Y:S01]  /*2c20*/  @P4 STG.E.U16 desc[UR8][R28.64], R14 ;  /* 0x0000000e1c004986 */ /* 0x0001e2000c101508 */
[-C--:B------:R-:W-:Y:S01]  /*2c30*/  LEA R32, P6, R33, R21.reuse, 0x1 ;  /* 0x0000001521207211 */ /* 0x080fe200078c08ff */
[C---:B-1----:R-:W-:Y:S01]  /*2c40*/  IMAD R27, R20.reuse, 0x8, R33 ;  /* 0x00000008141b7824 */ /* 0x042fe200078e0221 */
[----:B------:R-:W-:Y:S01]  /*2c50*/  ISETP.LT.AND P4, PT, R41, UR15, !P0 ;  /* 0x0000000f29007c0c */ /* 0x000fe2000c781270 */
[----:B------:R1:W-:Y:S01]  /*2c60*/  @P5 STG.E.U16 desc[UR8][R30.64], R16 ;  /* 0x000000101e005986 */ /* 0x0003e2000c101508 */
[----:B------:R-:W-:Y:S01]  /*2c70*/  LEA.HI.X.SX32 R33, R33, R22, 0x1, P6 ;  /* 0x0000001621217211 */ /* 0x000fe200030f0eff */
[----:B------:R-:W-:Y:S01]  /*2c80*/  IMAD R35, R20, 0x8, R27 ;  /* 0x0000000814237824 */ /* 0x000fe200078e021b */
[----:B------:R-:W-:Y:S02]  /*2c90*/  LEA R26, P6, R27, R21, 0x1 ;  /* 0x000000151b1a7211 */ /* 0x000fe400078c08ff */
[----:B------:R-:W-:-:S02]  /*2ca0*/  PRMT R12, R12, 0x7632, R12 ;  /* 0x000076320c0c7816 */ /* 0x000fc4000000000c */
[----:B------:R-:W-:Y:S02]  /*2cb0*/  ISETP.LT.AND P5, PT, R40, UR15, !P0 ;  /* 0x0000000f28007c0c */ /* 0x000fe4000c7a1270 */
[-C--:B------:R-:W-:Y:S01]  /*2cc0*/  LEA.HI.X.SX32 R27, R27, R22.reuse, 0x1, P6 ;  /* 0x000000161b1b7211 */ /* 0x080fe200030f0eff */
[----:B------:R2:W-:Y:S01]  /*2cd0*/  @P2 STG.E.U16 desc[UR8][R32.64], R12 ;  /* 0x0000000c20002986 */ /* 0x0005e2000c101508 */
[-C--:B0-----:R-:W-:Y:S01]  /*2ce0*/  LEA R28, P6, R35, R21.reuse, 0x1 ;  /* 0x00000015231c7211 */ /* 0x081fe200078c08ff */
[----:B-1----:R-:W-:Y:S01]  /*2cf0*/  IMAD R31, R20, 0x8, R35 ;  /* 0x00000008141f7824 */ /* 0x002fe200078e0223 */
[----:B------:R-:W-:Y:S02]  /*2d00*/  PRMT R10, R10, 0x7632, R10 ;  /* 0x000076320a0a7816 */ /* 0x000fe4000000000a */
[----:B------:R-:W-:Y:S02]  /*2d10*/  ISETP.LT.AND P2, PT, R39, UR15, !P0 ;  /* 0x0000000f27007c0c */ /* 0x000fe4000c741270 */
[----:B------:R-:W-:Y:S01]  /*2d20*/  LEA.HI.X.SX32 R29, R35, R22, 0x1, P6 ;  /* 0x00000016231d7211 */ /* 0x000fe200030f0eff */
[----:B------:R-:W-:Y:S01]  /*2d30*/  @P4 STG.E.U16 desc[UR8][R26.64], R10 ;  /* 0x0000000a1a004986 */ /* 0x000fe2000c101508 */
[----:B------:R-:W-:-:S02]  /*2d40*/  LEA R30, P6, R31, R21, 0x1 ;  /* 0x000000151f1e7211 */ /* 0x000fc400078c08ff */
[----:B------:R-:W-:Y:S01]  /*2d50*/  PRMT R14, R4, 0x7632, R14 ;  /* 0x00007632040e7816 */ /* 0x000fe2000000000e */
[----:B--2---:R-:W-:Y:S01]  /*2d60*/  IMAD R33, R20, 0x8, R31 ;  /* 0x0000000814217824 */ /* 0x004fe200078e021f */
[----:B------:R-:W-:Y:S02]  /*2d70*/  ISETP.LT.AND P4, PT, R38, UR15, !P0 ;  /* 0x0000000f26007c0c */ /* 0x000fe4000c781270 */
[-C--:B------:R-:W-:Y:S01]  /*2d80*/  LEA.HI.X.SX32 R31, R31, R22.reuse, 0x1, P6 ;  /* 0x000000161f1f7211 */ /* 0x080fe200030f0eff */
[----:B------:R0:W-:Y:S01]  /*2d90*/  @P5 STG.E.U16 desc[UR8][R28.64], R14 ;  /* 0x0000000e1c005986 */ /* 0x0001e2000c101508 */
[----:B------:R-:W-:Y:S01]  /*2da0*/  PRMT R8, R8, 0x7632, R8 ;  /* 0x0000763208087816 */ /* 0x000fe20000000008 */
[----:B------:R-:W-:Y:S01]  /*2db0*/  IMAD R35, R20, 0x8, R33 ;  /* 0x0000000814237824 */ /* 0x000fe200078e0221 */
[----:B------:R-:W-:Y:S02]  /*2dc0*/  LEA R32, P6, R33, R21, 0x1 ;  /* 0x0000001521207211 */ /* 0x000fe400078c08ff */
[----:B------:R-:W-:Y:S01]  /*2dd0*/  ISETP.LT.AND P5, PT, R37, UR15, !P0 ;  /* 0x0000000f25007c0c */ /* 0x000fe2000c7a1270 */
[----:B------:R1:W-:Y:S01]  /*2de0*/  @P2 STG.E.U16 desc[UR8][R30.64], R8 ;  /* 0x000000081e002986 */ /* 0x0003e2000c101508 */
[----:B------:R-:W-:-:S02]  /*2df0*/  LEA.HI.X.SX32 R33, R33, R22, 0x1, P6 ;  /* 0x0000001621217211 */ /* 0x000fc400030f0eff */
[----:B------:R-:W-:Y:S02]  /*2e00*/  PRMT R16, R2, 0x7632, R16 ;  /* 0x0000763202107816 */ /* 0x000fe40000000010 */
[----:B------:R-:W-:Y:S01]  /*2e10*/  ISETP.LT.AND P2, PT, R56, UR15, !P0 ;  /* 0x0000000f38007c0c */ /* 0x000fe2000c741270 */
[----:B0-----:R-:W-:Y:S01]  /*2e20*/  IMAD R29, R20, 0x8, R35 ;  /* 0x00000008141d7824 */ /* 0x001fe200078e0223 */
[CC--:B------:R-:W-:Y:S01]  /*2e30*/  LEA R26, P6, R35.reuse, R21.reuse, 0x1 ;  /* 0x00000015231a7211 */ /* 0x0c0fe200078c08ff */
[----:B------:R0:W-:Y:S01]  /*2e40*/  @P4 STG.E.U16 desc[UR8][R32.64], R16 ;  /* 0x0000001020004986 */ /* 0x0001e2000c101508 */
[----:B------:R-:W-:Y:S02]  /*2e50*/  PRMT R6, R6, 0x7632, R6 ;  /* 0x0000763206067816 */ /* 0x000fe40000000006 */
[----:B------:R-:W-:Y:S01]  /*2e60*/  LEA.HI.X.SX32 R27, R35, R22, 0x1, P6 ;  /* 0x00000016231b7211 */ /* 0x000fe200030f0eff */
[----:B-1----:R-:W-:Y:S01]  /*2e70*/  IMAD R31, R20, 0x8, R29 ;  /* 0x00000008141f7824 */ /* 0x002fe200078e021d */
[----:B------:R-:W-:-:S02]  /*2e80*/  LEA R28, P4, R29, R21, 0x1 ;  /* 0x000000151d1c7211 */ /* 0x000fc400078808ff */
[----:B------:R-:W-:Y:S01]  /*2e90*/  ISETP.LT.AND P6, PT, R55, UR15, !P0 ;  /* 0x0000000f37007c0c */ /* 0x000fe2000c7c1270 */
[----:B------:R1:W-:Y:S01]  /*2ea0*/  @P5 STG.E.U16 desc[UR8][R26.64], R6 ;  /* 0x000000061a005986 */ /* 0x0003e2000c101508 */
[----:B------:R-:W-:Y:S01]  /*2eb0*/  LEA.HI.X.SX32 R29, R29, R22, 0x1, P4 ;  /* 0x000000161d1d7211 */ /* 0x000fe200020f0eff */
[----:B------:R-:W-:Y:S01]  /*2ec0*/  IMAD R35, R20, 0x8, R31 ;  /* 0x0000000814237824 */ /* 0x000fe200078e021f */
[----:B------:R-:W-:Y:S02]  /*2ed0*/  PRMT R14, R14, 0x7632, R14 ;  /* 0x000076320e0e7816 */ /* 0x000fe4000000000e */
[----:B------:R-:W-:Y:S02]  /*2ee0*/  ISETP.LT.AND P4, PT, R54, UR15, !P0 ;  /* 0x0000000f36007c0c */ /* 0x000fe4000c781270 */
[----:B------:R-:W-:Y:S01]  /*2ef0*/  LEA R30, P5, R31, R21, 0x1 ;  /* 0x000000151f1e7211 */ /* 0x000fe200078a08ff */
[----:B------:R2:W-:Y:S01]  /*2f00*/  @P2 STG.E.U16 desc[UR8][R28.64], R14 ;  /* 0x0000000e1c002986 */ /* 0x0005e2000c101508 */
[----:B0-----:R-:W-:-:S02]  /*2f10*/  PRMT R16, R16, 0x7632, R16 ;  /* 0x0000763210107816 */ /* 0x001fc40000000010 */
[-C--:B------:R-:W-:Y:S01]  /*2f20*/  LEA.HI.X.SX32 R31, R31, R22.reuse, 0x1, P5 ;  /* 0x000000161f1f7211 */ /* 0x080fe200028f0eff */
[C---:B-1----:R-:W-:Y:S01]  /*2f30*/  IMAD R27, R20.reuse, 0x8, R35 ;  /* 0x00000008141b7824 */ /* 0x042fe200078e0223 */
[-C--:B------:R-:W-:Y:S02]  /*2f40*/  LEA R32, P2, R35, R21.reuse, 0x1 ;  /* 0x0000001523207211 */ /* 0x080fe400078408ff */
[----:B------:R-:W-:Y:S01]  /*2f50*/  ISETP.LT.AND P5, PT, R53, UR15, !P0 ;  /* 0x0000000f35007c0c */ /* 0x000fe2000c7a1270 */
[----:B------:R0:W-:Y:S01]  /*2f60*/  @P6 STG.E.U16 desc[UR8][R30.64], R16 ;  /* 0x000000101e006986 */ /* 0x0001e2000c101508 */
[-C--:B------:R-:W-:Y:S01]  /*2f70*/  LEA.HI.X.SX32 R33, R35, R22.reuse, 0x1, P2 ;  /* 0x0000001623217211 */ /* 0x080fe200010f0eff */
[----:B------:R-:W-:Y:S01]  /*2f80*/  IMAD R35, R20, 0x8, R27 ;  /* 0x0000000814237824 */ /* 0x000fe200078e021b */
[CC--:B------:R-:W-:Y:S02]  /*2f90*/  LEA R26, P6, R27.reuse, R21.reuse, 0x1 ;  /* 0x000000151b1a7211 */ /* 0x0c0fe400078c08ff */
[----:B------:R-:W-:Y:S01]  /*2fa0*/  ISETP.LT.AND P2, PT, R52, UR15, !P0 ;  /* 0x0000000f34007c0c */ /* 0x000fe2000c741270 */
[----:B------:R1:W-:Y:S01]  /*2fb0*/  @P4 STG.E.U16 desc[UR8][R32.64], R13 ;  /* 0x0000000d20004986 */ /* 0x0003e2000c101508 */
[----:B------:R-:W-:Y:S01]  /*2fc0*/  LEA.HI.X.SX32 R27, R27, R22, 0x1, P6 ;  /* 0x000000161b1b7211 */ /* 0x000fe200030f0eff */
[----:B------:R-:W-:Y:S01]  /*2fd0*/  IMAD R37, R20, 0x8, R35 ;  /* 0x0000000814257824 */ /* 0x000fe200078e0223 */
[----:B--2---:R-:W-:-:S02]  /*2fe0*/  LEA R28, P4, R35, R21, 0x1 ;  /* 0x00000015231c7211 */ /* 0x004fc400078808ff */
[----:B------:R-:W-:Y:S01]  /*2ff0*/  ISETP.LT.AND P6, PT, R51, UR15, !P0 ;  /* 0x0000000f33007c0c */ /* 0x000fe2000c7c1270 */
[----:B------:R2:W-:Y:S01]  /*3000*/  @P5 STG.E.U16 desc[UR8][R26.64], R11 ;  /* 0x0000000b1a005986 */ /* 0x0005e2000c101508 */
[-C--:B------:R-:W-:Y:S01]  /*3010*/  LEA.HI.X.SX32 R29, R35, R22.reuse, 0x1, P4 ;  /* 0x00000016231d7211 */ /* 0x080fe200020f0eff */
[----:B------:R-:W-:Y:S01]  /*3020*/  IMAD R35, R20, 0x8, R37 ;  /* 0x0000000814237824 */ /* 0x000fe200078e0225 */
[CC--:B0-----:R-:W-:Y:S02]  /*3030*/  LEA R30, P5, R37.reuse, R21.reuse, 0x1 ;  /* 0x00000015251e7211 */ /* 0x0c1fe400078a08ff */
[----:B------:R-:W-:Y:S01]  /*3040*/  ISETP.LT.AND P4, PT, R50, UR15, !P0 ;  /* 0x0000000f32007c0c */ /* 0x000fe2000c781270 */
[----:B------:R0:W-:Y:S01]  /*3050*/  @P2 STG.E.U16 desc[UR8][R28.64], R5 ;  /* 0x000000051c002986 */ /* 0x0001e2000c101508 */
[----:B------:R-:W-:Y:S01]  /*3060*/  LEA.HI.X.SX32 R31, R37, R22, 0x1, P5 ;  /* 0x00000016251f7211 */ /* 0x000fe200028f0eff */
[----:B------:R-:W-:Y:S01]  /*3070*/  IMAD R37, R20, 0x8, R35 ;  /* 0x0000000814257824 */ /* 0x000fe200078e0223 */
[----:B-1----:R-:W-:-:S02]  /*3080*/  LEA R32, P2, R35, R21, 0x1 ;  /* 0x0000001523207211 */ /* 0x002fc400078408ff */
[----:B------:R-:W-:Y:S01]  /*3090*/  ISETP.LT.AND P5, PT, R49, UR15, !P0 ;  /* 0x0000000f31007c0c */ /* 0x000fe2000c7a1270 */
[----:B------:R1:W-:Y:S01]  /*30a0*/  @P6 STG.E.U16 desc[UR8][R30.64], R9 ;  /* 0x000000091e006986 */ /* 0x0003e2000c101508 */
[-C--:B------:R-:W-:Y:S01]  /*30b0*/  LEA.HI.X.SX32 R33, R35, R22.reuse, 0x1, P2 ;  /* 0x0000001623217211 */ /* 0x080fe200010f0eff */
[----:B------:R-:W-:Y:S01]  /*30c0*/  IMAD R35, R20, 0x8, R37 ;  /* 0x0000000814237824 */ /* 0x000fe200078e0225 */
[-C--:B--2---:R-:W-:Y:S02]  /*30d0*/  LEA R26, P6, R37, R21.reuse, 0x1 ;  /* 0x00000015251a7211 */ /* 0x084fe400078c08ff */
[----:B------:R-:W-:Y:S01]  /*30e0*/  ISETP.LT.AND P2, PT, R48, UR15, !P0 ;  /* 0x0000000f30007c0c */ /* 0x000fe2000c741270 */
[----:B------:R2:W-:Y:S01]  /*30f0*/  @P4 STG.E.U16 desc[UR8][R32.64], R3 ;  /* 0x0000000320004986 */ /* 0x0005e2000c101508 */
[----:B0-----:R-:W-:Y:S02]  /*3100*/  LEA R28, P4, R35, R21, 0x1 ;  /* 0x00000015231c7211 */ /* 0x001fe400078808ff */
[-C--:B------:R-:W-:Y:S01]  /*3110*/  LEA.HI.X.SX32 R27, R37, R22.reuse, 0x1, P6 ;  /* 0x00000016251b7211 */ /* 0x080fe200030f0eff */
[----:B------:R-:W-:Y:S01]  /*3120*/  IMAD R37, R20, 0x8, R35 ;  /* 0x0000000814257824 */ /* 0x000fe200078e0223 */
[----:B------:R-:W-:-:S02]  /*3130*/  LEA.HI.X.SX32 R29, R35, R22, 0x1, P4 ;  /* 0x00000016231d7211 */ /* 0x000fc400020f0eff */
[----:B------:R-:W-:Y:S01]  /*3140*/  ISETP.LT.AND P4, PT, R25, UR15, !P0 ;  /* 0x0000000f19007c0c */ /* 0x000fe2000c781270 */
[----:B------:R0:W-:Y:S01]  /*3150*/  @P5 STG.E.U16 desc[UR8][R26.64], R7 ;  /* 0x000000071a005986 */ /* 0x0001e2000c101508 */
[C---:B------:R-:W-:Y:S01]  /*3160*/  IMAD R25, R20.reuse, 0x8, R37 ;  /* 0x0000000814197824 */ /* 0x040fe200078e0225 */
[----:B-1----:R-:W-:Y:S02]  /*3170*/  LEA R30, P5, R37, R21, 0x1 ;  /* 0x00000015251e7211 */ /* 0x002fe400078a08ff */
[----:B------:R-:W-:Y:S01]  /*3180*/  ISETP.LT.AND P6, PT, R47, UR15, !P0 ;  /* 0x0000000f2f007c0c */ /* 0x000fe2000c7c1270 */
[----:B------:R1:W-:Y:S01]  /*3190*/  @P2 STG.E.U16 desc[UR8][R28.64], R15 ;  /* 0x0000000f1c002986 */ /* 0x0003e2000c101508 */
[----:B--2---:R-:W-:Y:S01]  /*31a0*/  IMAD R33, R20, 0x8, R25 ;  /* 0x0000000814217824 */ /* 0x004fe200078e0219 */
[----:B------:R-:W-:Y:S02]  /*31b0*/  LEA.HI.X.SX32 R31, R37, R22, 0x1, P5 ;  /* 0x00000016251f7211 */ /* 0x000fe400028f0eff */
[----:B------:R-:W-:-:S02]  /*31c0*/  ISETP.LT.AND P2, PT, R24, UR15, !P0 ;  /* 0x0000000f18007c0c */ /* 0x000fc4000c741270 */
[-C--:B------:R-:W-:Y:S01]  /*31d0*/  LEA R24, P5, R25, R21.reuse, 0x1 ;  /* 0x0000001519187211 */ /* 0x080fe200078a08ff */
[C---:B0-----:R-:W-:Y:S01]  /*31e0*/  IMAD R27, R20.reuse, 0x8, R33 ;  /* 0x00000008141b7824 */ /* 0x041fe200078e0221 */
[----:B------:R-:W-:Y:S02]  /*31f0*/  PRMT R2, R13, 0x7632, R2 ;  /* 0x000076320d027816 */ /* 0x000fe40000000002 */
[-C--:B------:R-:W-:Y:S02]  /*3200*/  LEA.HI.X.SX32 R25, R25, R22.reuse, 0x1, P5 ;  /* 0x0000001619197211 */ /* 0x080fe400028f0eff */
[----:B------:R-:W-:Y:S01]  /*3210*/  ISETP.LT.AND P5, PT, R23, UR15, !P0 ;  /* 0x0000000f17007c0c */ /* 0x000fe2000c7a1270 */
[C---:B------:R-:W-:Y:S01]  /*3220*/  IMAD R23, R20.reuse, 0x8, R27 ;  /* 0x0000000814177824 */ /* 0x040fe200078e021b */
[----:B------:R0:W-:Y:S01]  /*3230*/  @P6 STG.E.U16 desc[UR8][R30.64], R17 ;  /* 0x000000111e006986 */ /* 0x0001e2000c101508 */
[----:B------:R-:W-:Y:S02]  /*3240*/  LEA R12, P6, R33, R21, 0x1 ;  /* 0x00000015210c7211 */ /* 0x000fe400078c08ff */
[----:B-1----:R-:W-:Y:S01]  /*3250*/  IMAD R29, R20, 0x8, R23 ;  /* 0x00000008141d7824 */ /* 0x002fe200078e0217 */
[----:B------:R-:W-:Y:S01]  /*3260*/  PRMT R6, R11, 0x7632, R6 ;  /* 0x000076320b067816 */ /* 0x000fe20000000006 */
[----:B------:R1:W-:Y:S01]  /*3270*/  @P2 STG.E.U16 desc[UR8][R24.64], R2 ;  /* 0x0000000218002986 */ /* 0x0003e2000c101508 */
[----:B------:R-:W-:-:S02]  /*3280*/  LEA.HI.X.SX32 R13, R33, R22, 0x1, P6 ;  /* 0x00000016210d7211 */ /* 0x000fc400030f0eff */
[-C--:B------:R-:W-:Y:S02]  /*3290*/  LEA R10, P2, R27, R21.reuse, 0x1 ;  /* 0x000000151b0a7211 */ /* 0x080fe400078408ff */
[----:B------:R-:W-:Y:S01]  /*32a0*/  ISETP.LT.AND P3, PT, R36, UR15, !P0 ;  /* 0x0000000f24007c0c */ /* 0x000fe2000c761270 */
[----:B------:R2:W-:Y:S01]  /*32b0*/  @P4 STG.E.U16 desc[UR8][R12.64], R6 ;  /* 0x000000060c004986 */ /* 0x0005e2000c101508 */
[C---:B0-----:R-:W-:Y:S01]  /*32c0*/  IMAD R31, R20.reuse, 0x8, R29 ;  /* 0x00000008141f7824 */ /* 0x041fe200078e021d */
[-C--:B------:R-:W-:Y:S02]  /*32d0*/  LEA R26, P4, R23, R21.reuse, 0x1 ;  /* 0x00000015171a7211 */ /* 0x080fe400078808ff */
[-C--:B------:R-:W-:Y:S01]  /*32e0*/  LEA.HI.X.SX32 R11, R27, R22.reuse, 0x1, P2 ;  /* 0x000000161b0b7211 */ /* 0x080fe200010f0eff */
[C---:B------:R-:W-:Y:S01]  /*32f0*/  IMAD R33, R20.reuse, 0x8, R31 ;  /* 0x0000000814217824 */ /* 0x040fe200078e021f */
[----:B------:R-:W-:Y:S02]  /*3300*/  LEA.HI.X.SX32 R27, R23, R22, 0x1, P4 ;  /* 0x00000016171b7211 */ /* 0x000fe400020f0eff */
[----:B------:R-:W-:Y:S01]  /*3310*/  ISETP.LT.AND P4, PT, R19, UR15, !P0 ;  /* 0x0000000f13007c0c */ /* 0x000fe2000c781270 */
[----:B-1----:R-:W-:Y:S01]  /*3320*/  IMAD R2, R20, 0x8, R33 ;  /* 0x0000000814027824 */ /* 0x002fe200078e0221 */
[----:B------:R-:W-:-:S02]  /*3330*/  LEA R28, P6, R29, R21, 0x1 ;  /* 0x000000151d1c7211 */ /* 0x000fc400078c08ff */
[-C--:B--2---:R-:W-:Y:S02]  /*3340*/  LEA R12, P2, R33, R21.reuse, 0x1 ;  /* 0x00000015210c7211 */ /* 0x084fe400078408ff */
[-C--:B------:R-:W-:Y:S02]  /*3350*/  LEA.HI.X.SX32 R29, R29, R22.reuse, 0x1, P6 ;  /* 0x000000161d1d7211 */ /* 0x080fe400030f0eff */
[----:B------:R-:W-:Y:S02]  /*3360*/  LEA.HI.X.SX32 R13, R33, R22, 0x1, P2 ;  /* 0x00000016210d7211 */ /* 0x000fe400010f0eff */
[----:B------:R-:W-:Y:S02]  /*3370*/  ISETP.LT.AND P2, PT, R0, UR15, !P0 ;  /* 0x0000000f00007c0c */ /* 0x000fe4000c741270 */
[----:B------:R-:W-:Y:S02]  /*3380*/  ISETP.LT.AND P0, PT, R18, UR15, !P0 ;  /* 0x0000000f12007c0c */ /* 0x000fe4000c701270 */
[----:B------:R-:W-:-:S02]  /*3390*/  LEA R24, P6, R31, R21, 0x1 ;  /* 0x000000151f187211 */ /* 0x000fc400078c08ff */
[----:B------:R-:W-:Y:S02]  /*33a0*/  PRMT R5, R5, 0x7632, R5 ;  /* 0x0000763205057816 */ /* 0x000fe40000000005 */
[----:B------:R-:W-:Y:S02]  /*33b0*/  PRMT R9, R9, 0x7632, R9 ;  /* 0x0000763209097816 */ /* 0x000fe40000000009 */
[----:B------:R-:W-:Y:S01]  /*33c0*/  PRMT R14, R3, 0x7632, R14 ;  /* 0x00007632030e7816 */ /* 0x000fe2000000000e */
[----:B------:R0:W-:Y:S01]  /*33d0*/  @P5 STG.E.U16 desc[UR8][R10.64], R5 ;  /* 0x000000050a005986 */ /* 0x0001e2000c101508 */
[----:B------:R-:W-:Y:S02]  /*33e0*/  LEA.HI.X.SX32 R25, R31, R22, 0x1, P6 ;  /* 0x000000161f197211 */ /* 0x000fe400030f0eff */
[----:B------:R-:W-:Y:S01]  /*33f0*/  PRMT R7, R7, 0x7632, R7 ;  /* 0x0000763207077816 */ /* 0x000fe20000000007 */
[----:B------:R0:W-:Y:S01]  /*3400*/  @P4 STG.E.U16 desc[UR8][R26.64], R9 ;  /* 0x000000091a004986 */ /* 0x0001e2000c101508 */
[----:B------:R-:W-:-:S02]  /*3410*/  PRMT R6, R15, 0x7632, R6 ;  /* 0x000076320f067816 */ /* 0x000fc40000000006 */
[C---:B------:R-:W-:Y:S01]  /*3420*/  LEA R20, P6, R2.reuse, R21, 0x1 ;  /* 0x0000001502147211 */ /* 0x040fe200078c08ff */
[----:B------:R0:W-:Y:S03]  /*3430*/  @P3 STG.E.U16 desc[UR8][R28.64], R14 ;  /* 0x0000000e1c003986 */ /* 0x0001e6000c101508 */
[----:B------:R-:W-:Y:S01]  /*3440*/  LEA.HI.X.SX32 R21, R2, R22, 0x1, P6 ;  /* 0x0000001602157211 */ /* 0x000fe200030f0eff */
[----:B------:R0:W-:Y:S04]  /*3450*/  @P2 STG.E.U16 desc[UR8][R24.64], R7 ;  /* 0x0000000718002986 */ /* 0x0001e8000c101508 */
[----:B------:R0:W-:Y:S01]  /*3460*/  @P1 STG.E.U16 desc[UR8][R12.64], R6 ;  /* 0x000000060c001986 */ /* 0x0001e2000c101508 */
[----:B------:R-:W-:Y:S05]  /*3470*/  @!P0 EXIT ;  /* 0x000000000000894d */ /* 0x000fea0003800000 */
[----:B0-----:R-:W-:-:S05]  /*3480*/  PRMT R10, R17, 0x7632, R10 ;  /* 0x00007632110a7816 */ /* 0x001fca000000000a */
[----:B------:R-:W-:Y:S01]  /*3490*/  STG.E.U16 desc[UR8][R20.64], R10 ;  /* 0x0000000a14007986 */ /* 0x000fe2000c101508 */
[----:B------:R-:W-:Y:S05]  /*34a0*/  EXIT ;  /* 0x000000000000794d */ /* 0x000fea0003800000 */
.L_x_3:
[----:B------:R-:W-:-:S00]  /*34b0*/  BRA `(.L_x_3) ;  /* 0xfffffffc00fc7947 */ /* 0x000fc0000383ffff */
[----:B------:R-:W-:-:S00]  /*34c0*/  NOP ;  /* 0x0000000000007918 */ /* 0x000fc00000000000 */
        /* <DEDUP_REMOVED lines=11> */
.L_x_4:


//--------------------- .nv.shared.matmul_kernel  --------------------------
	.section	.nv.shared.matmul_kernel,"aw",@nobits
	.sectionflags	@""
	.align	16
	.zero		1024


//--------------------- .nv.shared.reserved.0     --------------------------
	.section	.nv.shared.reserved.0,"aw",@nobits
	.weak		__nv_reservedSMEM_offset_0_alias
	.size		__nv_reservedSMEM_offset_0_alias, 0, 64
	.other		__nv_reservedSMEM_offset_0_alias,@"STO_CUDA_RESERVED_SHARED STV_DEFAULT"
__nv_reservedSMEM_offset_0_alias:
	.zero		0
	.zero		64


//--------------------- .nv.constant0.matmul_kernel --------------------------
	.section	.nv.constant0.matmul_kernel,"a",@progbits
	.sectionflags	@""
	.align	4
.nv.constant0.matmul_kernel:
	.zero		976


//--------------------- SYMBOLS --------------------------

	.type		.nv.reservedSmem.offset0,@object
	.size		.nv.reservedSmem.offset0,0x4
	.type		.nv.reservedSmem.cap,@object
	.size		.nv.reservedSmem.cap,0x4
